// auto-generated by cutlass_sweep.gemm — config: {"arch": "sm_100", "cluster_m": 4, "cluster_n": 4, "dtype": "e5m2", "dtype_b": "e5m2", "layout": "nt", "stages": 0, "tile_k": 128, "tile_m": 64, "tile_n": 128}
#include "cutlass/cutlass.h"
#include "cutlass/gemm/collective/collective_builder.hpp"
#include "cutlass/gemm/device/gemm_universal_adapter.h"
#include "cutlass/gemm/kernel/gemm_universal.hpp"
#include "cutlass/epilogue/collective/collective_builder.hpp"

using ElemA = cutlass::float_e5m2_t;
using ElemB = cutlass::float_e5m2_t;
using ElemCD = cutlass::float_e5m2_t;
using Acc  = float;
using TileShape    = cute::Shape<cute::_64, cute::_128, cute::_128>;
using ClusterShape = cute::Shape<cute::_4, cute::_4, cute::_1>;

using CollectiveEpilogue = typename cutlass::epilogue::collective::CollectiveBuilder<
    cutlass::arch::Sm100, cutlass::arch::OpClassTensorOp,
    TileShape, ClusterShape,
    cutlass::epilogue::collective::EpilogueTileAuto,
    Acc, Acc,
    ElemCD, cutlass::layout::RowMajor, 128 / cutlass::sizeof_bits<ElemCD>::value,
    ElemCD, cutlass::layout::RowMajor, 128 / cutlass::sizeof_bits<ElemCD>::value,
    cutlass::epilogue::collective::EpilogueScheduleAuto
  >::CollectiveOp;

using CollectiveMainloop = typename cutlass::gemm::collective::CollectiveBuilder<
    cutlass::arch::Sm100, cutlass::arch::OpClassTensorOp,
    ElemA, cutlass::layout::RowMajor, 128 / cutlass::sizeof_bits<ElemA>::value,
    ElemB, cutlass::layout::ColumnMajor, 128 / cutlass::sizeof_bits<ElemB>::value,
    Acc,
    TileShape, ClusterShape,
    cutlass::gemm::collective::StageCountAutoCarveout<static_cast<int>(sizeof(typename CollectiveEpilogue::SharedStorage))>,
    cutlass::gemm::collective::KernelScheduleAuto
  >::CollectiveOp;

using GemmKernel = cutlass::gemm::kernel::GemmUniversal<
    cute::Shape<int,int,int,int>,
    CollectiveMainloop,
    CollectiveEpilogue
>;
using Gemm = cutlass::gemm::device::GemmUniversalAdapter<GemmKernel>;

// Force the device kernel symbol into the cubin without needing a host main.
auto* _anchor = &cutlass::device_kernel<GemmKernel>;


// ===== COMPILED SASS (sm_100a) =====

	.target	sm_100a

	.elftype	@"ET_EXEC"


//--------------------- .note.nv.tkinfo           --------------------------
	.section	.note.nv.tkinfo,"",@"SHT_NOTE"
	.sectionflags	@"SHF_NOTE_NV_TKINFO"
	.tkinfo
        /*0018*/ 	.word	0x00000002
        /*0030*/ 	.string	""
        /*0030*/ 	.string	"ptxas"
        /*0030*/ 	.string	"Cuda compilation tools, release 13.0, V13.0.88"
        /*0030*/ 	.string	"Build cuda_13.0.r13.0/compiler.36424714_0"
        /*0030*/ 	.string	"-arch sm_100a -m 64 "



//--------------------- .note.nv.cuinfo           --------------------------
	.section	.note.nv.cuinfo,"",@"SHT_NOTE"
	.sectionflags	@"SHF_NOTE_NV_CUINFO"
        /*0018*/ 	.short	0x0002
        /*001a*/ 	.short	0x0064
        /*001c*/ 	.short	0x0082
	.zero		2


//--------------------- .nv.info                  --------------------------
	.section	.nv.info,"",@"SHT_CUDA_INFO"
	.align	4


	//----- nvinfo : EIATTR_REGCOUNT
	.align		4
        /*0000*/ 	.byte	0x04, 0x2f
        /*0002*/ 	.short	(.L_19 - .L_18)
	.align		4
.L_18:
        /*0004*/ 	.word	index@(_ZN7cutlass13device_kernelINS_4gemm6kernel13GemmUniversalIN4cute5tupleIJiiiiEEENS1_10collective13CollectiveMmaINS1_35MainloopSm100TmaUmmaWarpSpecializedILi8ELi2ELi4ENS5_IJNS4_1CILi4EEESB_NSA_ILi1EEEEEEEENS5_IJNSA_ILi64EEENSA_ILi128EEESG_EEENS_12float_e5m2_tENS5_IJlSC_lEEESI_SJ_NS4_8TiledMMAINS4_8MMA_AtomIJNS4_10MMA_TraitsINS4_19SM100_MMA_F8F6F4_SSEJSI_SI_fSF_SG_NS4_17integral_constantINS4_4UMMA5MajorELSQ_0EEESR_NSO_INSP_7ScaleInELSS_0EEEST_EEEEEENS4_6LayoutINS5_IJSC_SC_SC_EEENS5_IJNSA_ILi0EEESY_SY_EEEEENS5_IJNS4_10UnderscoreES11_S11_EEEEENS4_23SM90_TMA_LOAD_MULTICASTENS4_14ComposedLayoutINS4_7SwizzleILi3ELi4ELi3EEENS4_18smem_ptr_flag_bitsILi8EEENSW_INS5_IJNSA_ILi8EEESG_EEENS5_IJSG_SC_EEEEEEEvNS4_8identityES14_S1E_vS1F_EENS_8epilogue10collective18CollectiveEpilogueINS1H_23Sm100TmaWarpSpecializedILi2ELi2ELi32ELb0ELb0EEEJSH_NS5_IJNSW_ISF_SC_EES1M_EEESI_SJ_SI_SJ_NS1H_6fusion15FusionCallbacksIS1L_NS1O_17LinearCombinationISI_fSI_fLNS_15FloatRoundStyleE2EEESH_S1N_JEEENS4_5SM1004TMEM4LOAD26SM100_TMEM_LOAD_16dp32b32xENS4_13SM90_TMA_LOADENS15_INS16_ILi2ELi4ELi3EEES19_NSW_INS5_IJS1A_SF_EEENS5_IJSF_SC_EEEEEEENS4_39AutoVectorizingCopyWithAssumedAlignmentILi128EEENS4_14SM90_TMA_STOREES23_S25_S25_EEEvvEEEEvNT_6ParamsE)
        /*0008*/ 	.word	0x00000075


	//----- nvinfo : EIATTR_FRAME_SIZE
	.align		4
.L_19:
        /*000c*/ 	.byte	0x04, 0x11
        /*000e*/ 	.short	(.L_21 - .L_20)
	.align		4
.L_20:
        /*0010*/ 	.word	index@($__internal_2_$__cuda_sm10x_tcgen05_guardrail_trap_unallocated_columns_being_dealloced)
        /*0014*/ 	.word	0x00000000


	//----- nvinfo : EIATTR_FRAME_SIZE
	.align		4
.L_21:
        /*0018*/ 	.byte	0x04, 0x11
        /*001a*/ 	.short	(.L_23 - .L_22)
	.align		4
.L_22:
        /*001c*/ 	.word	index@($__internal_1_$__cuda_sm10x_tcgen05_guardrail_trap_phase_invalid_during_alloc)
        /*0020*/ 	.word	0x00000000


	//----- nvinfo : EIATTR_FRAME_SIZE
	.align		4
.L_23:
        /*0024*/ 	.byte	0x04, 0x11
        /*0026*/ 	.short	(.L_25 - .L_24)
	.align		4
.L_24:
        /*0028*/ 	.word	index@($__internal_0_$__cuda_sm10x_tcgen05_guardrail_trap_col_being_dealloced_not_returned_by_alloc)
        /*002c*/ 	.word	0x00000000


	//----- nvinfo : EIATTR_FRAME_SIZE
	.align		4
.L_25:
        /*0030*/ 	.byte	0x04, 0x11
        /*0032*/ 	.short	(.L_27 - .L_26)
	.align		4
.L_26:
        /*0034*/ 	.word	index@(_ZN7cutlass13device_kernelINS_4gemm6kernel13GemmUniversalIN4cute5tupleIJiiiiEEENS1_10collective13CollectiveMmaINS1_35MainloopSm100TmaUmmaWarpSpecializedILi8ELi2ELi4ENS5_IJNS4_1CILi4EEESB_NSA_ILi1EEEEEEEENS5_IJNSA_ILi64EEENSA_ILi128EEESG_EEENS_12float_e5m2_tENS5_IJlSC_lEEESI_SJ_NS4_8TiledMMAINS4_8MMA_AtomIJNS4_10MMA_TraitsINS4_19SM100_MMA_F8F6F4_SSEJSI_SI_fSF_SG_NS4_17integral_constantINS4_4UMMA5MajorELSQ_0EEESR_NSO_INSP_7ScaleInELSS_0EEEST_EEEEEENS4_6LayoutINS5_IJSC_SC_SC_EEENS5_IJNSA_ILi0EEESY_SY_EEEEENS5_IJNS4_10UnderscoreES11_S11_EEEEENS4_23SM90_TMA_LOAD_MULTICASTENS4_14ComposedLayoutINS4_7SwizzleILi3ELi4ELi3EEENS4_18smem_ptr_flag_bitsILi8EEENSW_INS5_IJNSA_ILi8EEESG_EEENS5_IJSG_SC_EEEEEEEvNS4_8identityES14_S1E_vS1F_EENS_8epilogue10collective18CollectiveEpilogueINS1H_23Sm100TmaWarpSpecializedILi2ELi2ELi32ELb0ELb0EEEJSH_NS5_IJNSW_ISF_SC_EES1M_EEESI_SJ_SI_SJ_NS1H_6fusion15FusionCallbacksIS1L_NS1O_17LinearCombinationISI_fSI_fLNS_15FloatRoundStyleE2EEESH_S1N_JEEENS4_5SM1004TMEM4LOAD26SM100_TMEM_LOAD_16dp32b32xENS4_13SM90_TMA_LOADENS15_INS16_ILi2ELi4ELi3EEES19_NSW_INS5_IJS1A_SF_EEENS5_IJSF_SC_EEEEEEENS4_39AutoVectorizingCopyWithAssumedAlignmentILi128EEENS4_14SM90_TMA_STOREES23_S25_S25_EEEvvEEEEvNT_6ParamsE)
        /*0038*/ 	.word	0x00000000


	//----- nvinfo : EIATTR_MIN_STACK_SIZE
	.align		4
.L_27:
        /*003c*/ 	.byte	0x04, 0x12
        /*003e*/ 	.short	(.L_29 - .L_28)
	.align		4
.L_28:
        /*0040*/ 	.word	index@(_ZN7cutlass13device_kernelINS_4gemm6kernel13GemmUniversalIN4cute5tupleIJiiiiEEENS1_10collective13CollectiveMmaINS1_35MainloopSm100TmaUmmaWarpSpecializedILi8ELi2ELi4ENS5_IJNS4_1CILi4EEESB_NSA_ILi1EEEEEEEENS5_IJNSA_ILi64EEENSA_ILi128EEESG_EEENS_12float_e5m2_tENS5_IJlSC_lEEESI_SJ_NS4_8TiledMMAINS4_8MMA_AtomIJNS4_10MMA_TraitsINS4_19SM100_MMA_F8F6F4_SSEJSI_SI_fSF_SG_NS4_17integral_constantINS4_4UMMA5MajorELSQ_0EEESR_NSO_INSP_7ScaleInELSS_0EEEST_EEEEEENS4_6LayoutINS5_IJSC_SC_SC_EEENS5_IJNSA_ILi0EEESY_SY_EEEEENS5_IJNS4_10UnderscoreES11_S11_EEEEENS4_23SM90_TMA_LOAD_MULTICASTENS4_14ComposedLayoutINS4_7SwizzleILi3ELi4ELi3EEENS4_18smem_ptr_flag_bitsILi8EEENSW_INS5_IJNSA_ILi8EEESG_EEENS5_IJSG_SC_EEEEEEEvNS4_8identityES14_S1E_vS1F_EENS_8epilogue10collective18CollectiveEpilogueINS1H_23Sm100TmaWarpSpecializedILi2ELi2ELi32ELb0ELb0EEEJSH_NS5_IJNSW_ISF_SC_EES1M_EEESI_SJ_SI_SJ_NS1H_6fusion15FusionCallbacksIS1L_NS1O_17LinearCombinationISI_fSI_fLNS_15FloatRoundStyleE2EEESH_S1N_JEEENS4_5SM1004TMEM4LOAD26SM100_TMEM_LOAD_16dp32b32xENS4_13SM90_TMA_LOADENS15_INS16_ILi2ELi4ELi3EEES19_NSW_INS5_IJS1A_SF_EEENS5_IJSF_SC_EEEEEEENS4_39AutoVectorizingCopyWithAssumedAlignmentILi128EEENS4_14SM90_TMA_STOREES23_S25_S25_EEEvvEEEEvNT_6ParamsE)
        /*0044*/ 	.word	0x00000000
.L_29:


//--------------------- .nv.compat                --------------------------
	.section	.nv.compat,"",@"SHT_CUDA_COMPAT_INFO"
	.align	4
        /*0000*/ 	.byte	0x02, 0x09, 0x01, 0x00, 0x02, 0x02, 0x02, 0x00, 0x02, 0x05, 0x05, 0x00, 0x03, 0x07, 0x01, 0x01
        /*0010*/ 	.byte	0x02, 0x03, 0x01, 0x00, 0x02, 0x06, 0x01, 0x00, 0x04, 0x0b, 0x08, 0x00, 0x09, 0x00, 0x00, 0x00
        /*0020*/ 	.byte	0x00, 0x00, 0x00, 0x00


//--------------------- .nv.info._ZN7cutlass13device_kernelINS_4gemm6kernel13GemmUniversalIN4cute5tupleIJiiiiEEENS1_10collective13CollectiveMmaINS1_35MainloopSm100TmaUmmaWarpSpecializedILi8ELi2ELi4ENS5_IJNS4_1CILi4EEESB_NSA_ILi1EEEEEEEENS5_IJNSA_ILi64EEENSA_ILi128EEESG_EEENS_12float_e5m2_tENS5_IJlSC_lEEESI_SJ_NS4_8TiledMMAINS4_8MMA_AtomIJNS4_10MMA_TraitsINS4_19SM100_MMA_F8F6F4_SSEJSI_SI_fSF_SG_NS4_17integral_constantINS4_4UMMA5MajorELSQ_0EEESR_NSO_INSP_7ScaleInELSS_0EEEST_EEEEEENS4_6LayoutINS5_IJSC_SC_SC_EEENS5_IJNSA_ILi0EEESY_SY_EEEEENS5_IJNS4_10UnderscoreES11_S11_EEEEENS4_23SM90_TMA_LOAD_MULTICASTENS4_14ComposedLayoutINS4_7SwizzleILi3ELi4ELi3EEENS4_18smem_ptr_flag_bitsILi8EEENSW_INS5_IJNSA_ILi8EEESG_EEENS5_IJSG_SC_EEEEEEEvNS4_8identityES14_S1E_vS1F_EENS_8epilogue10collective18CollectiveEpilogueINS1H_23Sm100TmaWarpSpecializedILi2ELi2ELi32ELb0ELb0EEEJSH_NS5_IJNSW_ISF_SC_EES1M_EEESI_SJ_SI_SJ_NS1H_6fusion15FusionCallbacksIS1L_NS1O_17LinearCombinationISI_fSI_fLNS_15FloatRoundStyleE2EEESH_S1N_JEEENS4_5SM1004TMEM4LOAD26SM100_TMEM_LOAD_16dp32b32xENS4_13SM90_TMA_LOADENS15_INS16_ILi2ELi4ELi3EEES19_NSW_INS5_IJS1A_SF_EEENS5_IJSF_SC_EEEEEEENS4_39AutoVectorizingCopyWithAssumedAlignmentILi128EEENS4_14SM90_TMA_STOREES23_S25_S25_EEEvvEEEEvNT_6ParamsE --------------------------
	.section	.nv.info._ZN7cutlass13device_kernelINS_4gemm6kernel13GemmUniversalIN4cute5tupleIJiiiiEEENS1_10collective13CollectiveMmaINS1_35MainloopSm100TmaUmmaWarpSpecializedILi8ELi2ELi4ENS5_IJNS4_1CILi4EEESB_NSA_ILi1EEEEEEEENS5_IJNSA_ILi64EEENSA_ILi128EEESG_EEENS_12float_e5m2_tENS5_IJlSC_lEEESI_SJ_NS4_8TiledMMAINS4_8MMA_AtomIJNS4_10MMA_TraitsINS4_19SM100_MMA_F8F6F4_SSEJSI_SI_fSF_SG_NS4_17integral_constantINS4_4UMMA5MajorELSQ_0EEESR_NSO_INSP_7ScaleInELSS_0EEEST_EEEEEENS4_6LayoutINS5_IJSC_SC_SC_EEENS5_IJNSA_ILi0EEESY_SY_EEEEENS5_IJNS4_10UnderscoreES11_S11_EEEEENS4_23SM90_TMA_LOAD_MULTICASTENS4_14ComposedLayoutINS4_7SwizzleILi3ELi4ELi3EEENS4_18smem_ptr_flag_bitsILi8EEENSW_INS5_IJNSA_ILi8EEESG_EEENS5_IJSG_SC_EEEEEEEvNS4_8identityES14_S1E_vS1F_EENS_8epilogue10collective18CollectiveEpilogueINS1H_23Sm100TmaWarpSpecializedILi2ELi2ELi32ELb0ELb0EEEJSH_NS5_IJNSW_ISF_SC_EES1M_EEESI_SJ_SI_SJ_NS1H_6fusion15FusionCallbacksIS1L_NS1O_17LinearCombinationISI_fSI_fLNS_15FloatRoundStyleE2EEESH_S1N_JEEENS4_5SM1004TMEM4LOAD26SM100_TMEM_LOAD_16dp32b32xENS4_13SM90_TMA_LOADENS15_INS16_ILi2ELi4ELi3EEES19_NSW_INS5_IJS1A_SF_EEENS5_IJSF_SC_EEEEEEENS4_39AutoVectorizingCopyWithAssumedAlignmentILi128EEENS4_14SM90_TMA_STOREES23_S25_S25_EEEvvEEEEvNT_6ParamsE,"",@"SHT_CUDA_INFO"
	.sectionflags	@""
	.align	4


	//----- nvinfo : EIATTR_CUDA_API_VERSION
	.align		4
        /*0000*/ 	.byte	0x04, 0x37
        /*0002*/ 	.short	(.L_31 - .L_30)
.L_30:
        /*0004*/ 	.word	0x00000082


	//----- nvinfo : EIATTR_KPARAM_INFO
	.align		4
.L_31:
        /*0008*/ 	.byte	0x04, 0x17
        /*000a*/ 	.short	(.L_33 - .L_32)
.L_32:
        /*000c*/ 	.word	0x00000000
        /*0010*/ 	.short	0x0000
        /*0012*/ 	.short	0x0000
        /*0014*/ 	.byte	0x00, 0xf0, 0x01, 0x20


	//----- nvinfo : EIATTR_AT_ENTRY_FRAGMENTS
	.align		4
.L_33:
        /*0018*/ 	.byte	0x04, 0x4f
        /*001a*/ 	.short	(.L_35 - .L_34)


	//   ....[0]....
.L_34:
        /*001c*/ 	.word	0x00000006


	//----- nvinfo : EIATTR_RESERVED_SMEM_USED
	.align		4
.L_35:
        /*0020*/ 	.byte	0x01, 0x41
	.zero		2


	//----- nvinfo : EIATTR_SPARSE_MMA_MASK
	.align		4
        /*0024*/ 	.byte	0x03, 0x50
        /*0026*/ 	.short	0x0000


	//----- nvinfo : EIATTR_TCGEN05_1CTA_USED
	.align		4
        /*0028*/ 	.byte	0x01, 0x51
	.zero		2


	//----- nvinfo : EIATTR_MAXREG_COUNT
	.align		4
        /*002c*/ 	.byte	0x03, 0x1b
        /*002e*/ 	.short	0x00ff


	//----- nvinfo : EIATTR_NUM_BARRIERS
	.align		4
        /*0030*/ 	.byte	0x02, 0x4c
        /*0032*/ 	.byte	0x07
	.zero		1


	//----- nvinfo : EIATTR_EXTERNS
	.align		4
        /*0034*/ 	.byte	0x04, 0x0f
        /*0036*/ 	.short	(.L_37 - .L_36)


	//   ....[0]....
	.align		4
.L_36:
        /*0038*/ 	.word	index@(__assertfail)


	//----- nvinfo : EIATTR_MERCURY_ISA_VERSION
	.align		4
.L_37:
        /*003c*/ 	.byte	0x03, 0x5f
        /*003e*/ 	.short	0x0101


	//----- nvinfo : EIATTR_INT_WARP_WIDE_INSTR_OFFSETS
	.align		4
        /*0040*/ 	.byte	0x04, 0x31
        /*0042*/ 	.short	(.L_39 - .L_38)


	//   ....[0]....
.L_38:
        /*0044*/ 	.word	0x00004320


	//   ....[1]....
        /*0048*/ 	.word	0x00004340


	//   ....[2]....
        /*004c*/ 	.word	0x00004370


	//   ....[3]....
        /*0050*/ 	.word	0x00004eb0


	//   ....[4]....
        /*0054*/ 	.word	0x00004f20


	//   ....[5]....
        /*0058*/ 	.word	0x00004ff0


	//   ....[6]....
        /*005c*/ 	.word	0x000050a0


	//----- nvinfo : EIATTR_COOP_GROUP_MASK_REGIDS
	.align		4
.L_39:
        /*0060*/ 	.byte	0x04, 0x29
        /*0062*/ 	.short	(.L_41 - .L_40)


	//   ....[0]....
.L_40:
        /*0064*/ 	.word	0xffffffff


	//   ....[1]....
        /*0068*/ 	.word	0xffffffff


	//   ....[2]....
        /*006c*/ 	.word	0xffffffff


	//   ....[3]....
        /*0070*/ 	.word	0xffffffff


	//   ....[4]....
        /*0074*/ 	.word	0xffffffff


	//   ....[5]....
        /*0078*/ 	.word	0xffffffff


	//   ....[6]....
        /*007c*/ 	.word	0xffffffff


	//   ....[7]....
        /*0080*/ 	.word	0xffffffff


	//   ....[8]....
        /*0084*/ 	.word	0xffffffff


	//   ....[9]....
        /*0088*/ 	.word	0xffffffff


	//   ....[10]....
        /*008c*/ 	.word	0xffffffff


	//   ....[11]....
        /*0090*/ 	.word	0xffffffff


	//   ....[12]....
        /*0094*/ 	.word	0xffffffff


	//   ....[13]....
        /*0098*/ 	.word	0xffffffff


	//----- nvinfo : EIATTR_COOP_GROUP_INSTR_OFFSETS
	.align		4
.L_41:
        /*009c*/ 	.byte	0x04, 0x28
        /*009e*/ 	.short	(.L_43 - .L_42)


	//   ....[0]....
.L_42:
        /*00a0*/ 	.word	0x00000080


	//   ....[1]....
        /*00a4*/ 	.word	0x000004e0


	//   ....[2]....
        /*00a8*/ 	.word	0x00000740


	//   ....[3]....
        /*00ac*/ 	.word	0x000008a0


	//   ....[4]....
        /*00b0*/ 	.word	0x000009a0


	//   ....[5]....
        /*00b4*/ 	.word	0x00000b10


	//   ....[6]....
        /*00b8*/ 	.word	0x00000cb0


	//   ....[7]....
        /*00bc*/ 	.word	0x00000e60


	//   ....[8]....
        /*00c0*/ 	.word	0x00002400


	//   ....[9]....
        /*00c4*/ 	.word	0x00003510


	//   ....[10]....
        /*00c8*/ 	.word	0x00003720


	//   ....[11]....
        /*00cc*/ 	.word	0x00003750


	//   ....[12]....
        /*00d0*/ 	.word	0x00004200


	//   ....[13]....
        /*00d4*/ 	.word	0x00004430


	//----- nvinfo : EIATTR_VRC_CTA_INIT_COUNT
	.align		4
.L_43:
        /*00d8*/ 	.byte	0x02, 0x4a
        /*00da*/ 	.byte	0x80
	.zero		1


	//----- nvinfo : EIATTR_SYSCALL_OFFSETS
	.align		4
        /*00dc*/ 	.byte	0x04, 0x46
        /*00de*/ 	.short	(.L_45 - .L_44)


	//   ....[0]....
.L_44:
        /*00e0*/ 	.word	0x00005cc0


	//   ....[1]....
        /*00e4*/ 	.word	0x00005e00


	//   ....[2]....
        /*00e8*/ 	.word	0x000065f0


	//   ....[3]....
        /*00ec*/ 	.word	0x00007380


	//----- nvinfo : EIATTR_MBARRIER_INSTR_OFFSETS
	.align		4
.L_45:
        /*00f0*/ 	.byte	0x04, 0x39
        /*00f2*/ 	.short	(.L_47 - .L_46)


	//   ....[0]....
.L_46:
        /*00f4*/ 	.word	0x00000620
        /*00f8*/ 	.word	0x000000ff
        /*00fc*/ 	.word	0x00000000
        /*0100*/ 	.short	0x0100
        /*0102*/ 	.byte	0x04
	.zero		1


	//   ....[1]....
        /*0104*/ 	.word	0x00000630
        /*0108*/ 	.word	0x000000ff
        /*010c*/ 	.word	0x00000040
        /*0110*/ 	.short	0x0100
        /*0112*/ 	.byte	0x04
	.zero		1


	//   ....[2]....
        /*0114*/ 	.word	0x00000640
        /*0118*/ 	.word	0x000000ff
        /*011c*/ 	.word	0x00000008
        /*0120*/ 	.short	0x0100
        /*0122*/ 	.byte	0x04
	.zero		1


	//   ....[3]....
        /*0124*/ 	.word	0x00000650
        /*0128*/ 	.word	0x000000ff
        /*012c*/ 	.word	0x00000048
        /*0130*/ 	.short	0x0100
        /*0132*/ 	.byte	0x04
	.zero		1


	//   ....[4]....
        /*0134*/ 	.word	0x00000660
        /*0138*/ 	.word	0x000000ff
        /*013c*/ 	.word	0x00000010
        /*0140*/ 	.short	0x0100
        /*0142*/ 	.byte	0x04
	.zero		1


	//   ....[5]....
        /*0144*/ 	.word	0x00000670
        /*0148*/ 	.word	0x000000ff
        /*014c*/ 	.word	0x00000050
        /*0150*/ 	.short	0x0100
        /*0152*/ 	.byte	0x04
	.zero		1


	//   ....[6]....
        /*0154*/ 	.word	0x00000680
        /*0158*/ 	.word	0x000000ff
        /*015c*/ 	.word	0x00000018
        /*0160*/ 	.short	0x0100
        /*0162*/ 	.byte	0x04
	.zero		1


	//   ....[7]....
        /*0164*/ 	.word	0x00000690
        /*0168*/ 	.word	0x000000ff
        /*016c*/ 	.word	0x00000058
        /*0170*/ 	.short	0x0100
        /*0172*/ 	.byte	0x04
	.zero		1


	//   ....[8]....
        /*0174*/ 	.word	0x000006a0
        /*0178*/ 	.word	0x000000ff
        /*017c*/ 	.word	0x00000020
        /*0180*/ 	.short	0x0100
        /*0182*/ 	.byte	0x04
	.zero		1


	//   ....[9]....
        /*0184*/ 	.word	0x000006b0
        /*0188*/ 	.word	0x000000ff
        /*018c*/ 	.word	0x00000060
        /*0190*/ 	.short	0x0100
        /*0192*/ 	.byte	0x04
	.zero		1


	//   ....[10]....
        /*0194*/ 	.word	0x000006c0
        /*0198*/ 	.word	0x000000ff
        /*019c*/ 	.word	0x00000028
        /*01a0*/ 	.short	0x0100
        /*01a2*/ 	.byte	0x04
	.zero		1


	//   ....[11]....
        /*01a4*/ 	.word	0x000006d0
        /*01a8*/ 	.word	0x000000ff
        /*01ac*/ 	.word	0x00000068
        /*01b0*/ 	.short	0x0100
        /*01b2*/ 	.byte	0x04
	.zero		1


	//   ....[12]....
        /*01b4*/ 	.word	0x000006e0
        /*01b8*/ 	.word	0x000000ff
        /*01bc*/ 	.word	0x00000030
        /*01c0*/ 	.short	0x0100
        /*01c2*/ 	.byte	0x04
	.zero		1


	//   ....[13]....
        /*01c4*/ 	.word	0x000006f0
        /*01c8*/ 	.word	0x000000ff
        /*01cc*/ 	.word	0x00000070
        /*01d0*/ 	.short	0x0100
        /*01d2*/ 	.byte	0x04
	.zero		1


	//   ....[14]....
        /*01d4*/ 	.word	0x00000700
        /*01d8*/ 	.word	0x000000ff
        /*01dc*/ 	.word	0x00000038
        /*01e0*/ 	.short	0x0100
        /*01e2*/ 	.byte	0x04
	.zero		1


	//   ....[15]....
        /*01e4*/ 	.word	0x00000710
        /*01e8*/ 	.word	0x000000ff
        /*01ec*/ 	.word	0x00000078
        /*01f0*/ 	.short	0x0100
        /*01f2*/ 	.byte	0x04
	.zero		1


	//   ....[16]....
        /*01f4*/ 	.word	0x00000850
        /*01f8*/ 	.word	0x000000ff
        /*01fc*/ 	.word	0x00000080
        /*0200*/ 	.short	0x0100
        /*0202*/ 	.byte	0x04
	.zero		1


	//   ....[17]....
        /*0204*/ 	.word	0x00000860
        /*0208*/ 	.word	0x000000ff
        /*020c*/ 	.word	0x00000090
        /*0210*/ 	.short	0x0100
        /*0212*/ 	.byte	0x04
	.zero		1


	//   ....[18]....
        /*0214*/ 	.word	0x00000870
        /*0218*/ 	.word	0x000000ff
        /*021c*/ 	.word	0x00000088
        /*0220*/ 	.short	0x0100
        /*0222*/ 	.byte	0x04
	.zero		1


	//   ....[19]....
        /*0224*/ 	.word	0x00000880
        /*0228*/ 	.word	0x000000ff
        /*022c*/ 	.word	0x00000098
        /*0230*/ 	.short	0x0100
        /*0232*/ 	.byte	0x04
	.zero		1


	//   ....[20]....
        /*0234*/ 	.word	0x00000970
        /*0238*/ 	.word	0x000000ff
        /*023c*/ 	.word	0x000000a0
        /*0240*/ 	.short	0x0100
        /*0242*/ 	.byte	0x06
	.zero		1


	//   ....[21]....
        /*0244*/ 	.word	0x00000980
        /*0248*/ 	.word	0x000000ff
        /*024c*/ 	.word	0x000000a8
        /*0250*/ 	.short	0x0100
        /*0252*/ 	.byte	0x06
	.zero		1


	//   ....[22]....
        /*0254*/ 	.word	0x00000ac0
        /*0258*/ 	.word	0x000000ff
        /*025c*/ 	.word	0x000000b0
        /*0260*/ 	.short	0x0100
        /*0262*/ 	.byte	0x06
	.zero		1


	//   ....[23]....
        /*0264*/ 	.word	0x00000ad0
        /*0268*/ 	.word	0x000000ff
        /*026c*/ 	.word	0x000000c0
        /*0270*/ 	.short	0x0100
        /*0272*/ 	.byte	0x06
	.zero		1


	//   ....[24]....
        /*0274*/ 	.word	0x00000ae0
        /*0278*/ 	.word	0x000000ff
        /*027c*/ 	.word	0x000000b8
        /*0280*/ 	.short	0x0100
        /*0282*/ 	.byte	0x06
	.zero		1


	//   ....[25]....
        /*0284*/ 	.word	0x00000af0
        /*0288*/ 	.word	0x000000ff
        /*028c*/ 	.word	0x000000c8
        /*0290*/ 	.short	0x0100
        /*0292*/ 	.byte	0x06
	.zero		1


	//   ....[26]....
        /*0294*/ 	.word	0x00000c20
        /*0298*/ 	.word	0x000000ff
        /*029c*/ 	.word	0x000000d0
        /*02a0*/ 	.short	0x0100
        /*02a2*/ 	.byte	0x04
	.zero		1


	//   ....[27]....
        /*02a4*/ 	.word	0x00000c30
        /*02a8*/ 	.word	0x000000ff
        /*02ac*/ 	.word	0x000000f0
        /*02b0*/ 	.short	0x0100
        /*02b2*/ 	.byte	0x04
	.zero		1


	//   ....[28]....
        /*02b4*/ 	.word	0x00000c40
        /*02b8*/ 	.word	0x000000ff
        /*02bc*/ 	.word	0x000000d8
        /*02c0*/ 	.short	0x0100
        /*02c2*/ 	.byte	0x04
	.zero		1


	//   ....[29]....
        /*02c4*/ 	.word	0x00000c50
        /*02c8*/ 	.word	0x000000ff
        /*02cc*/ 	.word	0x000000f8
        /*02d0*/ 	.short	0x0100
        /*02d2*/ 	.byte	0x04
	.zero		1


	//   ....[30]....
        /*02d4*/ 	.word	0x00000c60
        /*02d8*/ 	.word	0x000000ff
        /*02dc*/ 	.word	0x000000e0
        /*02e0*/ 	.short	0x0100
        /*02e2*/ 	.byte	0x04
	.zero		1


	//   ....[31]....
        /*02e4*/ 	.word	0x00000c70
        /*02e8*/ 	.word	0x000000ff
        /*02ec*/ 	.word	0x00000100
        /*02f0*/ 	.short	0x0100
        /*02f2*/ 	.byte	0x04
	.zero		1


	//   ....[32]....
        /*02f4*/ 	.word	0x00000c80
        /*02f8*/ 	.word	0x000000ff
        /*02fc*/ 	.word	0x000000e8
        /*0300*/ 	.short	0x0100
        /*0302*/ 	.byte	0x04
	.zero		1


	//   ....[33]....
        /*0304*/ 	.word	0x00000c90
        /*0308*/ 	.word	0x000000ff
        /*030c*/ 	.word	0x00000108
        /*0310*/ 	.short	0x0100
        /*0312*/ 	.byte	0x04
	.zero		1


	//   ....[34]....
        /*0314*/ 	.word	0x00000d80
        /*0318*/ 	.word	0x000000ff
        /*031c*/ 	.word	0x00000110
        /*0320*/ 	.short	0x0100
        /*0322*/ 	.byte	0x04
	.zero		1


	//   ....[35]....
        /*0324*/ 	.word	0x00000d90
        /*0328*/ 	.word	0x000000ff
        /*032c*/ 	.word	0x00000120
        /*0330*/ 	.short	0x0100
        /*0332*/ 	.byte	0x04
	.zero		1


	//   ....[36]....
        /*0334*/ 	.word	0x00000da0
        /*0338*/ 	.word	0x000000ff
        /*033c*/ 	.word	0x00000118
        /*0340*/ 	.short	0x0100
        /*0342*/ 	.byte	0x04
	.zero		1


	//   ....[37]....
        /*0344*/ 	.word	0x00000db0
        /*0348*/ 	.word	0x000000ff
        /*034c*/ 	.word	0x00000128
        /*0350*/ 	.short	0x0100
        /*0352*/ 	.byte	0x04
	.zero		1


	//   ....[38]....
        /*0354*/ 	.word	0x00001c90
        /*0358*/ 	.word	0x00000000
        /*035c*/ 	.word	0x00000120
        /*0360*/ 	.short	0x010a
        /*0362*/ 	.byte	0xff
	.zero		1


	//   ....[39]....
        /*0364*/ 	.word	0x00001cb0
        /*0368*/ 	.word	0x00000000
        /*036c*/ 	.word	0x00000110
        /*0370*/ 	.short	0x0101
        /*0372*/ 	.byte	0xff
	.zero		1


	//   ....[40]....
        /*0374*/ 	.word	0x00001d70
        /*0378*/ 	.word	0x000000ff
        /*037c*/ 	.word	0x00000040
        /*0380*/ 	.short	0x010a
        /*0382*/ 	.byte	0x04
	.zero		1


	//   ....[41]....
        /*0384*/ 	.word	0x00001e00
        /*0388*/ 	.word	0x000000ff
        /*038c*/ 	.word	0x00000040
        /*0390*/ 	.short	0x010a
        /*0392*/ 	.byte	0x21
	.zero		1


	//   ....[42]....
        /*0394*/ 	.word	0x00001f90
        /*0398*/ 	.word	0x000000ff
        /*039c*/ 	.word	0x00000040
        /*03a0*/ 	.short	0x010a
        /*03a2*/ 	.byte	0x05
	.zero		1


	//   ....[43]....
        /*03a4*/ 	.word	0x000020c0
        /*03a8*/ 	.word	0x000000ff
        /*03ac*/ 	.word	0x000000a8
        /*03b0*/ 	.short	0x0101
        /*03b2*/ 	.byte	0x15
	.zero		1


	//   ....[44]....
        /*03b4*/ 	.word	0x000020e0
        /*03b8*/ 	.word	0x000000ff
        /*03bc*/ 	.word	0x00000040
        /*03c0*/ 	.short	0x010a
        /*03c2*/ 	.byte	0x04
	.zero		1


	//   ....[45]....
        /*03c4*/ 	.word	0x00002160
        /*03c8*/ 	.word	0x000000ff
        /*03cc*/ 	.word	0x00000040
        /*03d0*/ 	.short	0x010a
        /*03d2*/ 	.byte	0x11
	.zero		1


	//   ....[46]....
        /*03d4*/ 	.word	0x000022f0
        /*03d8*/ 	.word	0x000000ff
        /*03dc*/ 	.word	0x00000040
        /*03e0*/ 	.short	0x010a
        /*03e2*/ 	.byte	0x05
	.zero		1


	//   ....[47]....
        /*03e4*/ 	.word	0x00002430
        /*03e8*/ 	.word	0x00000003
        /*03ec*/ 	.word	0x000000b0
        /*03f0*/ 	.short	0x010a
        /*03f2*/ 	.byte	0xff
	.zero		1


	//   ....[48]....
        /*03f4*/ 	.word	0x00002580
        /*03f8*/ 	.word	0x00000000
        /*03fc*/ 	.word	0x00000000
        /*0400*/ 	.short	0x0101
        /*0402*/ 	.byte	0xff
	.zero		1


	//   ....[49]....
        /*0404*/ 	.word	0x00002b20
        /*0408*/ 	.word	0x000000ff
        /*040c*/ 	.word	0x00000000
        /*0410*/ 	.short	0x010a
        /*0412*/ 	.byte	0x04
	.zero		1


	//   ....[50]....
        /*0414*/ 	.word	0x00002bb0
        /*0418*/ 	.word	0x000000ff
        /*041c*/ 	.word	0x00000000
        /*0420*/ 	.short	0x010a
        /*0422*/ 	.byte	0x05
	.zero		1


	//   ....[51]....
        /*0424*/ 	.word	0x00002c40
        /*0428*/ 	.word	0x000000ff
        /*042c*/ 	.word	0x00000000
        /*0430*/ 	.short	0x010a
        /*0432*/ 	.byte	0x05
	.zero		1


	//   ....[52]....
        /*0434*/ 	.word	0x00002cd0
        /*0438*/ 	.word	0x000000ff
        /*043c*/ 	.word	0x00000000
        /*0440*/ 	.short	0x010a
        /*0442*/ 	.byte	0x05
	.zero		1


	//   ....[53]....
        /*0444*/ 	.word	0x00002d60
        /*0448*/ 	.word	0x000000ff
        /*044c*/ 	.word	0x00000000
        /*0450*/ 	.short	0x010a
        /*0452*/ 	.byte	0x05
	.zero		1


	//   ....[54]....
        /*0454*/ 	.word	0x00002df0
        /*0458*/ 	.word	0x000000ff
        /*045c*/ 	.word	0x00000000
        /*0460*/ 	.short	0x010a
        /*0462*/ 	.byte	0x05
	.zero		1


	//   ....[55]....
        /*0464*/ 	.word	0x00002e80
        /*0468*/ 	.word	0x000000ff
        /*046c*/ 	.word	0x00000000
        /*0470*/ 	.short	0x010a
        /*0472*/ 	.byte	0x05
	.zero		1


	//   ....[56]....
        /*0474*/ 	.word	0x00002f20
        /*0478*/ 	.word	0x00000000
        /*047c*/ 	.word	0x00000000
        /*0480*/ 	.short	0x010a
        /*0482*/ 	.byte	0xff
	.zero		1


	//   ....[57]....
        /*0484*/ 	.word	0x00003060
        /*0488*/ 	.word	0x00000002
        /*048c*/ 	.word	0x00000110
        /*0490*/ 	.short	0x010a
        /*0492*/ 	.byte	0xff
	.zero		1


	//   ....[58]....
        /*0494*/ 	.word	0x000030c0
        /*0498*/ 	.word	0x00000004
        /*049c*/ 	.word	0x00000000
        /*04a0*/ 	.short	0x0101
        /*04a2*/ 	.byte	0xff
	.zero		1


	//   ....[59]....
        /*04a4*/ 	.word	0x000030e0
        /*04a8*/ 	.word	0x000000ff
        /*04ac*/ 	.word	0x000000c0
        /*04b0*/ 	.short	0x010a
        /*04b2*/ 	.byte	0x04
	.zero		1


	//   ....[60]....
        /*04b4*/ 	.word	0x00003200
        /*04b8*/ 	.word	0x00000002
        /*04bc*/ 	.word	0x000000b0
        /*04c0*/ 	.short	0x010a
        /*04c2*/ 	.byte	0xff
	.zero		1


	//   ....[61]....
        /*04c4*/ 	.word	0x00003310
        /*04c8*/ 	.word	0x00000002
        /*04cc*/ 	.word	0x00000000
        /*04d0*/ 	.short	0x0101
        /*04d2*/ 	.byte	0xff
	.zero		1


	//   ....[62]....
        /*04d4*/ 	.word	0x000033a0
        /*04d8*/ 	.word	0x000000ff
        /*04dc*/ 	.word	0x000000c0
        /*04e0*/ 	.short	0x0106
        /*04e2*/ 	.byte	0x04
	.zero		1


	//   ....[63]....
        /*04e4*/ 	.word	0x000033c0
        /*04e8*/ 	.word	0x000000ff
        /*04ec*/ 	.word	0x000000c0
        /*04f0*/ 	.short	0x010a
        /*04f2*/ 	.byte	0x04
	.zero		1


	//   ....[64]....
        /*04f4*/ 	.word	0x00003450
        /*04f8*/ 	.word	0x000000ff
        /*04fc*/ 	.word	0x000000c0
        /*0500*/ 	.short	0x0106
        /*0502*/ 	.byte	0x07
	.zero		1


	//   ....[65]....
        /*0504*/ 	.word	0x00003490
        /*0508*/ 	.word	0x00000000
        /*050c*/ 	.word	0x000000c0
        /*0510*/ 	.short	0x010a
        /*0512*/ 	.byte	0xff
	.zero		1


	//   ....[66]....
        /*0514*/ 	.word	0x000039f0
        /*0518*/ 	.word	0x00000000
        /*051c*/ 	.word	0x000000b0
        /*0520*/ 	.short	0x010a
        /*0522*/ 	.byte	0xff
	.zero		1


	//   ....[67]....
        /*0524*/ 	.word	0x00003af0
        /*0528*/ 	.word	0x00000003
        /*052c*/ 	.word	0x00000000
        /*0530*/ 	.short	0x0101
        /*0532*/ 	.byte	0xff
	.zero		1


	//   ....[68]....
        /*0534*/ 	.word	0x00003b00
        /*0538*/ 	.word	0x000000ff
        /*053c*/ 	.word	0x00000000
        /*0540*/ 	.short	0x010a
        /*0542*/ 	.byte	0x04
	.zero		1


	//   ....[69]....
        /*0544*/ 	.word	0x00003b80
        /*0548*/ 	.word	0x000000ff
        /*054c*/ 	.word	0x000000f0
        /*0550*/ 	.short	0x010a
        /*0552*/ 	.byte	0x1f
	.zero		1


	//   ....[70]....
        /*0554*/ 	.word	0x00003c60
        /*0558*/ 	.word	0x000000ff
        /*055c*/ 	.word	0x00000000
        /*0560*/ 	.short	0x010a
        /*0562*/ 	.byte	0x05
	.zero		1


	//   ....[71]....
        /*0564*/ 	.word	0x00003da0
        /*0568*/ 	.word	0x000000ff
        /*056c*/ 	.word	0x00000000
        /*0570*/ 	.short	0x010a
        /*0572*/ 	.byte	0x04
	.zero		1


	//   ....[72]....
        /*0574*/ 	.word	0x00004030
        /*0578*/ 	.word	0x000000ff
        /*057c*/ 	.word	0x00000000
        /*0580*/ 	.short	0x010a
        /*0582*/ 	.byte	0x04
	.zero		1


	//   ....[73]....
        /*0584*/ 	.word	0x000040c0
        /*0588*/ 	.word	0x000000ff
        /*058c*/ 	.word	0x00000000
        /*0590*/ 	.short	0x010a
        /*0592*/ 	.byte	0x05
	.zero		1


	//   ....[74]....
        /*0594*/ 	.word	0x00004150
        /*0598*/ 	.word	0x000000ff
        /*059c*/ 	.word	0x00000000
        /*05a0*/ 	.short	0x010a
        /*05a2*/ 	.byte	0x05
	.zero		1


	//   ....[75]....
        /*05a4*/ 	.word	0x000041e0
        /*05a8*/ 	.word	0x000000ff
        /*05ac*/ 	.word	0x00000000
        /*05b0*/ 	.short	0x010a
        /*05b2*/ 	.byte	0x04
	.zero		1


	//   ....[76]....
        /*05b4*/ 	.word	0x000046b0
        /*05b8*/ 	.word	0x0000000c
        /*05bc*/ 	.word	0x000000b0
        /*05c0*/ 	.short	0x010a
        /*05c2*/ 	.byte	0xff
	.zero		1


	//   ....[77]....
        /*05c4*/ 	.word	0x00004820
        /*05c8*/ 	.word	0x00000000
        /*05cc*/ 	.word	0x00000000
        /*05d0*/ 	.short	0x0101
        /*05d2*/ 	.byte	0xff
	.zero		1


	//   ....[78]....
        /*05d4*/ 	.word	0x00004cb0
        /*05d8*/ 	.word	0x000000ff
        /*05dc*/ 	.word	0x000000a8
        /*05e0*/ 	.short	0x010a
        /*05e2*/ 	.byte	0x15
	.zero		1


	//   ....[79]....
        /*05e4*/ 	.word	0x00004e30
        /*05e8*/ 	.word	0x000000ff
        /*05ec*/ 	.word	0x00000090
        /*05f0*/ 	.short	0x010a
        /*05f2*/ 	.byte	0x15
	.zero		1


	//   ....[80]....
        /*05f4*/ 	.word	0x00004fa0
        /*05f8*/ 	.word	0x000000ff
        /*05fc*/ 	.word	0x00000080
        /*0600*/ 	.short	0x010b
        /*0602*/ 	.byte	0x15
	.zero		1


	//   ....[81]....
        /*0604*/ 	.word	0x00004fb0
        /*0608*/ 	.word	0x000000ff
        /*060c*/ 	.word	0x00000000
        /*0610*/ 	.short	0x0101
        /*0612*/ 	.byte	0x22
	.zero		1


	//   ....[82]....
        /*0614*/ 	.word	0x00004fc0
        /*0618*/ 	.word	0x000000ff
        /*061c*/ 	.word	0x00000098
        /*0620*/ 	.short	0x010a
        /*0622*/ 	.byte	0x15
	.zero		1


	//   ....[83]....
        /*0624*/ 	.word	0x000051a0
        /*0628*/ 	.word	0x000000ff
        /*062c*/ 	.word	0x00000088
        /*0630*/ 	.short	0x010b
        /*0632*/ 	.byte	0x15
	.zero		1


	//   ....[84]....
        /*0634*/ 	.word	0x000051b0
        /*0638*/ 	.word	0x000000ff
        /*063c*/ 	.word	0x00000000
        /*0640*/ 	.short	0x0101
        /*0642*/ 	.byte	0x21
	.zero		1


	//   ....[85]....
        /*0644*/ 	.word	0x000051e0
        /*0648*/ 	.word	0x000000ff
        /*064c*/ 	.word	0x00000090
        /*0650*/ 	.short	0x010a
        /*0652*/ 	.byte	0x15
	.zero		1


	//   ....[86]....
        /*0654*/ 	.word	0x00005220
        /*0658*/ 	.word	0x00000000
        /*065c*/ 	.word	0x00000098
        /*0660*/ 	.short	0x010a
        /*0662*/ 	.byte	0xff
	.zero		1


	//   ....[87]....
        /*0664*/ 	.word	0x00005560
        /*0668*/ 	.word	0x00000003
        /*066c*/ 	.word	0x000000b0
        /*0670*/ 	.short	0x010a
        /*0672*/ 	.byte	0xff
	.zero		1


	//   ....[88]....
        /*0674*/ 	.word	0x000056e0
        /*0678*/ 	.word	0x00000000
        /*067c*/ 	.word	0x00000000
        /*0680*/ 	.short	0x0101
        /*0682*/ 	.byte	0xff
	.zero		1


	//   ....[89]....
        /*0684*/ 	.word	0x00006210
        /*0688*/ 	.word	0x00000002
        /*068c*/ 	.word	0x00000080
        /*0690*/ 	.short	0x010a
        /*0692*/ 	.byte	0xff
	.zero		1


	//   ....[90]....
        /*0694*/ 	.word	0x00006250
        /*0698*/ 	.word	0x00000063
        /*069c*/ 	.word	0x000000d0
        /*06a0*/ 	.short	0x010a
        /*06a2*/ 	.byte	0xff
	.zero		1


	//   ....[91]....
        /*06a4*/ 	.word	0x00006340
        /*06a8*/ 	.word	0x00000002
        /*06ac*/ 	.word	0x00000080
        /*06b0*/ 	.short	0x010a
        /*06b2*/ 	.byte	0xff
	.zero		1


	//   ....[92]....
        /*06b4*/ 	.word	0x00006470
        /*06b8*/ 	.word	0x00000000
        /*06bc*/ 	.word	0x00000000
        /*06c0*/ 	.short	0x0101
        /*06c2*/ 	.byte	0xff
	.zero		1


	//   ....[93]....
        /*06c4*/ 	.word	0x000064d0
        /*06c8*/ 	.word	0x00000063
        /*06cc*/ 	.word	0x000000d0
        /*06d0*/ 	.short	0x010a
        /*06d2*/ 	.byte	0xff
	.zero		1


	//   ....[94]....
        /*06d4*/ 	.word	0x00007020
        /*06d8*/ 	.word	0x00000070
        /*06dc*/ 	.word	0x00000080
        /*06e0*/ 	.short	0x010a
        /*06e2*/ 	.byte	0xff
	.zero		1


	//   ....[95]....
        /*06e4*/ 	.word	0x000070f0
        /*06e8*/ 	.word	0x00000070
        /*06ec*/ 	.word	0x00000080
        /*06f0*/ 	.short	0x010a
        /*06f2*/ 	.byte	0xff
	.zero		1


	//   ....[96]....
        /*06f4*/ 	.word	0x00007220
        /*06f8*/ 	.word	0x00000000
        /*06fc*/ 	.word	0x00000000
        /*0700*/ 	.short	0x0101
        /*0702*/ 	.byte	0xff
	.zero		1


	//   ....[97]....
        /*0704*/ 	.word	0x00007690
        /*0708*/ 	.word	0x000000ff
        /*070c*/ 	.word	0x00000000
        /*0710*/ 	.short	0x0101
        /*0712*/ 	.byte	0x04
	.zero		1


	//   ....[98]....
        /*0714*/ 	.word	0x00007e90
        /*0718*/ 	.word	0x00000000
        /*071c*/ 	.word	0x00000120
        /*0720*/ 	.short	0x010a
        /*0722*/ 	.byte	0xff
	.zero		1


	//   ....[99]....
        /*0724*/ 	.word	0x00007ef0
        /*0728*/ 	.word	0x00000000
        /*072c*/ 	.word	0x00000040
        /*0730*/ 	.short	0x010a
        /*0732*/ 	.byte	0xff
	.zero		1


	//   ....[100]....
        /*0734*/ 	.word	0x00007f50
        /*0738*/ 	.word	0x00000000
        /*073c*/ 	.word	0x00000040
        /*0740*/ 	.short	0x010a
        /*0742*/ 	.byte	0xff
	.zero		1


	//   ....[101]....
        /*0744*/ 	.word	0x00007fa0
        /*0748*/ 	.word	0x00000003
        /*074c*/ 	.word	0x000000b0
        /*0750*/ 	.short	0x010a
        /*0752*/ 	.byte	0xff
	.zero		1


	//   ....[102]....
        /*0754*/ 	.word	0x00008000
        /*0758*/ 	.word	0x00000000
        /*075c*/ 	.word	0x00000000
        /*0760*/ 	.short	0x010a
        /*0762*/ 	.byte	0xff
	.zero		1


	//   ....[103]....
        /*0764*/ 	.word	0x00008060
        /*0768*/ 	.word	0x00000000
        /*076c*/ 	.word	0x00000000
        /*0770*/ 	.short	0x010a
        /*0772*/ 	.byte	0xff
	.zero		1


	//   ....[104]....
        /*0774*/ 	.word	0x000080c0
        /*0778*/ 	.word	0x00000000
        /*077c*/ 	.word	0x00000000
        /*0780*/ 	.short	0x010a
        /*0782*/ 	.byte	0xff
	.zero		1


	//   ....[105]....
        /*0784*/ 	.word	0x00008120
        /*0788*/ 	.word	0x00000000
        /*078c*/ 	.word	0x00000000
        /*0790*/ 	.short	0x010a
        /*0792*/ 	.byte	0xff
	.zero		1


	//   ....[106]....
        /*0794*/ 	.word	0x00008180
        /*0798*/ 	.word	0x00000000
        /*079c*/ 	.word	0x00000000
        /*07a0*/ 	.short	0x010a
        /*07a2*/ 	.byte	0xff
	.zero		1


	//   ....[107]....
        /*07a4*/ 	.word	0x000081e0
        /*07a8*/ 	.word	0x00000000
        /*07ac*/ 	.word	0x00000000
        /*07b0*/ 	.short	0x010a
        /*07b2*/ 	.byte	0xff
	.zero		1


	//   ....[108]....
        /*07b4*/ 	.word	0x00008240
        /*07b8*/ 	.word	0x00000000
        /*07bc*/ 	.word	0x00000000
        /*07c0*/ 	.short	0x010a
        /*07c2*/ 	.byte	0xff
	.zero		1


	//   ....[109]....
        /*07c4*/ 	.word	0x00008290
        /*07c8*/ 	.word	0x00000002
        /*07cc*/ 	.word	0x00000110
        /*07d0*/ 	.short	0x010a
        /*07d2*/ 	.byte	0xff
	.zero		1


	//   ....[110]....
        /*07d4*/ 	.word	0x000082f0
        /*07d8*/ 	.word	0x00000002
        /*07dc*/ 	.word	0x000000c0
        /*07e0*/ 	.short	0x010a
        /*07e2*/ 	.byte	0xff
	.zero		1


	//   ....[111]....
        /*07e4*/ 	.word	0x00008340
        /*07e8*/ 	.word	0x00000002
        /*07ec*/ 	.word	0x000000b0
        /*07f0*/ 	.short	0x010a
        /*07f2*/ 	.byte	0xff
	.zero		1


	//   ....[112]....
        /*07f4*/ 	.word	0x000083a0
        /*07f8*/ 	.word	0x00000000
        /*07fc*/ 	.word	0x000000c0
        /*0800*/ 	.short	0x010a
        /*0802*/ 	.byte	0xff
	.zero		1


	//   ....[113]....
        /*0804*/ 	.word	0x000083f0
        /*0808*/ 	.word	0x00000000
        /*080c*/ 	.word	0x000000b0
        /*0810*/ 	.short	0x010a
        /*0812*/ 	.byte	0xff
	.zero		1


	//   ....[114]....
        /*0814*/ 	.word	0x00008450
        /*0818*/ 	.word	0x00000003
        /*081c*/ 	.word	0x000000f0
        /*0820*/ 	.short	0x010a
        /*0822*/ 	.byte	0xff
	.zero		1


	//   ....[115]....
        /*0824*/ 	.word	0x000084b0
        /*0828*/ 	.word	0x00000000
        /*082c*/ 	.word	0x00000000
        /*0830*/ 	.short	0x010a
        /*0832*/ 	.byte	0xff
	.zero		1


	//   ....[116]....
        /*0834*/ 	.word	0x00008510
        /*0838*/ 	.word	0x00000000
        /*083c*/ 	.word	0x00000000
        /*0840*/ 	.short	0x010a
        /*0842*/ 	.byte	0xff
	.zero		1


	//   ....[117]....
        /*0844*/ 	.word	0x00008570
        /*0848*/ 	.word	0x00000000
        /*084c*/ 	.word	0x00000000
        /*0850*/ 	.short	0x010a
        /*0852*/ 	.byte	0xff
	.zero		1


	//   ....[118]....
        /*0854*/ 	.word	0x000085d0
        /*0858*/ 	.word	0x00000000
        /*085c*/ 	.word	0x00000000
        /*0860*/ 	.short	0x010a
        /*0862*/ 	.byte	0xff
	.zero		1


	//   ....[119]....
        /*0864*/ 	.word	0x00008630
        /*0868*/ 	.word	0x00000000
        /*086c*/ 	.word	0x00000000
        /*0870*/ 	.short	0x010a
        /*0872*/ 	.byte	0xff
	.zero		1


	//   ....[120]....
        /*0874*/ 	.word	0x00008680
        /*0878*/ 	.word	0x0000000c
        /*087c*/ 	.word	0x000000b0
        /*0880*/ 	.short	0x010a
        /*0882*/ 	.byte	0xff
	.zero		1


	//   ....[121]....
        /*0884*/ 	.word	0x000086e0
        /*0888*/ 	.word	0x00000000
        /*088c*/ 	.word	0x000000a8
        /*0890*/ 	.short	0x010a
        /*0892*/ 	.byte	0xff
	.zero		1


	//   ....[122]....
        /*0894*/ 	.word	0x00008740
        /*0898*/ 	.word	0x00000000
        /*089c*/ 	.word	0x00000090
        /*08a0*/ 	.short	0x010a
        /*08a2*/ 	.byte	0xff
	.zero		1


	//   ....[123]....
        /*08a4*/ 	.word	0x000087a0
        /*08a8*/ 	.word	0x00000000
        /*08ac*/ 	.word	0x00000098
        /*08b0*/ 	.short	0x010a
        /*08b2*/ 	.byte	0xff
	.zero		1


	//   ....[124]....
        /*08b4*/ 	.word	0x00008800
        /*08b8*/ 	.word	0x00000000
        /*08bc*/ 	.word	0x00000090
        /*08c0*/ 	.short	0x010a
        /*08c2*/ 	.byte	0xff
	.zero		1


	//   ....[125]....
        /*08c4*/ 	.word	0x00008850
        /*08c8*/ 	.word	0x00000003
        /*08cc*/ 	.word	0x000000b0
        /*08d0*/ 	.short	0x010a
        /*08d2*/ 	.byte	0xff
	.zero		1


	//   ....[126]....
        /*08d4*/ 	.word	0x000088a0
        /*08d8*/ 	.word	0x00000002
        /*08dc*/ 	.word	0x00000080
        /*08e0*/ 	.short	0x010a
        /*08e2*/ 	.byte	0xff
	.zero		1


	//   ....[127]....
        /*08e4*/ 	.word	0x000088f0
        /*08e8*/ 	.word	0x00000063
        /*08ec*/ 	.word	0x000000d0
        /*08f0*/ 	.short	0x010a
        /*08f2*/ 	.byte	0xff
	.zero		1


	//   ....[128]....
        /*08f4*/ 	.word	0x00008940
        /*08f8*/ 	.word	0x00000070
        /*08fc*/ 	.word	0x00000080
        /*0900*/ 	.short	0x010a
        /*0902*/ 	.byte	0xff
	.zero		1


	//----- nvinfo : EIATTR_NUM_MBARRIERS
	.align		4
.L_47:
        /*0904*/ 	.byte	0x03, 0x38
        /*0906*/ 	.short	0x0026


	//----- nvinfo : EIATTR_EXIT_INSTR_OFFSETS
	.align		4
        /*0908*/ 	.byte	0x04, 0x1c
        /*090a*/ 	.short	(.L_49 - .L_48)


	//   ....[0]....
.L_48:
        /*090c*/ 	.word	0x00002f50


	//   ....[1]....
        /*0910*/ 	.word	0x00003460


	//   ....[2]....
        /*0914*/ 	.word	0x000034c0


	//   ....[3]....
        /*0918*/ 	.word	0x00004440


	//   ....[4]....
        /*091c*/ 	.word	0x00005250


	//   ....[5]....
        /*0920*/ 	.word	0x00005290


	//   ....[6]....
        /*0924*/ 	.word	0x00007e80


	//----- nvinfo : EIATTR_MAX_THREADS
	.align		4
.L_49:
        /*0928*/ 	.byte	0x04, 0x05
        /*092a*/ 	.short	(.L_51 - .L_50)
.L_50:
        /*092c*/ 	.word	0x00000100
        /*0930*/ 	.word	0x00000001
        /*0934*/ 	.word	0x00000001


	//----- nvinfo : EIATTR_CRS_STACK_SIZE
	.align		4
.L_51:
        /*0938*/ 	.byte	0x04, 0x1e
        /*093a*/ 	.short	(.L_53 - .L_52)
.L_52:
        /*093c*/ 	.word	0x00000000


	//----- nvinfo : EIATTR_CBANK_PARAM_SIZE
	.align		4
.L_53:
        /*0940*/ 	.byte	0x03, 0x19
        /*0942*/ 	.short	0x0800


	//----- nvinfo : EIATTR_PARAM_CBANK
	.align		4
        /*0944*/ 	.byte	0x04, 0x0a
        /*0946*/ 	.short	(.L_55 - .L_54)
	.align		4
.L_54:
        /*0948*/ 	.word	index@(.nv.constant0._ZN7cutlass13device_kernelINS_4gemm6kernel13GemmUniversalIN4cute5tupleIJiiiiEEENS1_10collective13CollectiveMmaINS1_35MainloopSm100TmaUmmaWarpSpecializedILi8ELi2ELi4ENS5_IJNS4_1CILi4EEESB_NSA_ILi1EEEEEEEENS5_IJNSA_ILi64EEENSA_ILi128EEESG_EEENS_12float_e5m2_tENS5_IJlSC_lEEESI_SJ_NS4_8TiledMMAINS4_8MMA_AtomIJNS4_10MMA_TraitsINS4_19SM100_MMA_F8F6F4_SSEJSI_SI_fSF_SG_NS4_17integral_constantINS4_4UMMA5MajorELSQ_0EEESR_NSO_INSP_7ScaleInELSS_0EEEST_EEEEEENS4_6LayoutINS5_IJSC_SC_SC_EEENS5_IJNSA_ILi0EEESY_SY_EEEEENS5_IJNS4_10UnderscoreES11_S11_EEEEENS4_23SM90_TMA_LOAD_MULTICASTENS4_14ComposedLayoutINS4_7SwizzleILi3ELi4ELi3EEENS4_18smem_ptr_flag_bitsILi8EEENSW_INS5_IJNSA_ILi8EEESG_EEENS5_IJSG_SC_EEEEEEEvNS4_8identityES14_S1E_vS1F_EENS_8epilogue10collective18CollectiveEpilogueINS1H_23Sm100TmaWarpSpecializedILi2ELi2ELi32ELb0ELb0EEEJSH_NS5_IJNSW_ISF_SC_EES1M_EEESI_SJ_SI_SJ_NS1H_6fusion15FusionCallbacksIS1L_NS1O_17LinearCombinationISI_fSI_fLNS_15FloatRoundStyleE2EEESH_S1N_JEEENS4_5SM1004TMEM4LOAD26SM100_TMEM_LOAD_16dp32b32xENS4_13SM90_TMA_LOADENS15_INS16_ILi2ELi4ELi3EEES19_NSW_INS5_IJS1A_SF_EEENS5_IJSF_SC_EEEEEEENS4_39AutoVectorizingCopyWithAssumedAlignmentILi128EEENS4_14SM90_TMA_STOREES23_S25_S25_EEEvvEEEEvNT_6ParamsE)
        /*094c*/ 	.short	0x0380
        /*094e*/ 	.short	0x0800


	//----- nvinfo : EIATTR_SW_WAR
	.align		4
.L_55:
        /*0950*/ 	.byte	0x04, 0x36
        /*0952*/ 	.short	(.L_57 - .L_56)
.L_56:
        /*0954*/ 	.word	0x00000008
.L_57:


//--------------------- .nv.callgraph             --------------------------
	.section	.nv.callgraph,"",@"SHT_CUDA_CALLGRAPH"
	.align	4
	.sectionentsize	8
	.align		4
        /*0000*/ 	.word	0x00000000
	.align		4
        /*0004*/ 	.word	0xffffffff
	.align		4
        /*0008*/ 	.word	index@(_ZN7cutlass13device_kernelINS_4gemm6kernel13GemmUniversalIN4cute5tupleIJiiiiEEENS1_10collective13CollectiveMmaINS1_35MainloopSm100TmaUmmaWarpSpecializedILi8ELi2ELi4ENS5_IJNS4_1CILi4EEESB_NSA_ILi1EEEEEEEENS5_IJNSA_ILi64EEENSA_ILi128EEESG_EEENS_12float_e5m2_tENS5_IJlSC_lEEESI_SJ_NS4_8TiledMMAINS4_8MMA_AtomIJNS4_10MMA_TraitsINS4_19SM100_MMA_F8F6F4_SSEJSI_SI_fSF_SG_NS4_17integral_constantINS4_4UMMA5MajorELSQ_0EEESR_NSO_INSP_7ScaleInELSS_0EEEST_EEEEEENS4_6LayoutINS5_IJSC_SC_SC_EEENS5_IJNSA_ILi0EEESY_SY_EEEEENS5_IJNS4_10UnderscoreES11_S11_EEEEENS4_23SM90_TMA_LOAD_MULTICASTENS4_14ComposedLayoutINS4_7SwizzleILi3ELi4ELi3EEENS4_18smem_ptr_flag_bitsILi8EEENSW_INS5_IJNSA_ILi8EEESG_EEENS5_IJSG_SC_EEEEEEEvNS4_8identityES14_S1E_vS1F_EENS_8epilogue10collective18CollectiveEpilogueINS1H_23Sm100TmaWarpSpecializedILi2ELi2ELi32ELb0ELb0EEEJSH_NS5_IJNSW_ISF_SC_EES1M_EEESI_SJ_SI_SJ_NS1H_6fusion15FusionCallbacksIS1L_NS1O_17LinearCombinationISI_fSI_fLNS_15FloatRoundStyleE2EEESH_S1N_JEEENS4_5SM1004TMEM4LOAD26SM100_TMEM_LOAD_16dp32b32xENS4_13SM90_TMA_LOADENS15_INS16_ILi2ELi4ELi3EEES19_NSW_INS5_IJS1A_SF_EEENS5_IJSF_SC_EEEEEEENS4_39AutoVectorizingCopyWithAssumedAlignmentILi128EEENS4_14SM90_TMA_STOREES23_S25_S25_EEEvvEEEEvNT_6ParamsE)
	.align		4
        /*000c*/ 	.word	index@(__assertfail)
	.align		4
        /*0010*/ 	.word	0x00000000
	.align		4
        /*0014*/ 	.word	0xfffffffe
	.align		4
        /*0018*/ 	.word	0x00000000
	.align		4
        /*001c*/ 	.word	0xfffffffd
	.align		4
        /*0020*/ 	.word	0x00000000
	.align		4
        /*0024*/ 	.word	0xfffffffc


//--------------------- .nv.constant4             --------------------------
	.section	.nv.constant4,"a",@progbits
	.align	8
	.align		8
.nv.constant4:
        /*0000*/ 	.dword	__assertfail
	.align		8
        /*0008*/ 	.dword	__unnamed_1
	.align		8
        /*0010*/ 	.dword	__unnamed_2
	.align		8
        /*0018*/ 	.dword	_ZN40_INTERNAL_3ad9fce9_4_k_cu_8c0406c2_321834cuda3std3__45__cpo5beginE
	.align		8
        /*0020*/ 	.dword	_ZN40_INTERNAL_3ad9fce9_4_k_cu_8c0406c2_321834cuda3std3__45__cpo3endE
	.align		8
        /*0028*/ 	.dword	_ZN40_INTERNAL_3ad9fce9_4_k_cu_8c0406c2_321834cuda3std3__45__cpo6cbeginE
	.align		8
        /*0030*/ 	.dword	_ZN40_INTERNAL_3ad9fce9_4_k_cu_8c0406c2_321834cuda3std3__45__cpo4cendE
	.align		8
        /*0038*/ 	.dword	_ZN40_INTERNAL_3ad9fce9_4_k_cu_8c0406c2_321834cuda3std3__442_GLOBAL__N__3ad9fce9_4_k_cu_8c0406c2_321836ignoreE
	.align		8
        /*0040*/ 	.dword	_ZN40_INTERNAL_3ad9fce9_4_k_cu_8c0406c2_321834cuda3std3__419piecewise_constructE
	.align		8
        /*0048*/ 	.dword	_ZN40_INTERNAL_3ad9fce9_4_k_cu_8c0406c2_321834cuda3std3__48in_placeE
	.align		8
        /*0050*/ 	.dword	_ZN40_INTERNAL_3ad9fce9_4_k_cu_8c0406c2_321834cuda3std6ranges3__45__cpo4swapE
	.align		8
        /*0058*/ 	.dword	_ZN40_INTERNAL_3ad9fce9_4_k_cu_8c0406c2_321834cuda3std6ranges3__45__cpo9iter_moveE
	.align		8
        /*0060*/ 	.dword	_ZN40_INTERNAL_3ad9fce9_4_k_cu_8c0406c2_321834cute7productE
	.align		8
        /*0068*/ 	.dword	_ZN40_INTERNAL_3ad9fce9_4_k_cu_8c0406c2_321834cute1_E
	.align		8
        /*0070*/ 	.dword	$str$25
	.align		8
        /*0078*/ 	.dword	$str$26
	.align		8
        /*0080*/ 	.dword	$str$27
	.align		8
        /*0088*/ 	.dword	$str$28


//--------------------- .text._ZN7cutlass13device_kernelINS_4gemm6kernel13GemmUniversalIN4cute5tupleIJiiiiEEENS1_10collective13CollectiveMmaINS1_35MainloopSm100TmaUmmaWarpSpecializedILi8ELi2ELi4ENS5_IJNS4_1CILi4EEESB_NSA_ILi1EEEEEEEENS5_IJNSA_ILi64EEENSA_ILi128EEESG_EEENS_12float_e5m2_tENS5_IJlSC_lEEESI_SJ_NS4_8TiledMMAINS4_8MMA_AtomIJNS4_10MMA_TraitsINS4_19SM100_MMA_F8F6F4_SSEJSI_SI_fSF_SG_NS4_17integral_constantINS4_4UMMA5MajorELSQ_0EEESR_NSO_INSP_7ScaleInELSS_0EEEST_EEEEEENS4_6LayoutINS5_IJSC_SC_SC_EEENS5_IJNSA_ILi0EEESY_SY_EEEEENS5_IJNS4_10UnderscoreES11_S11_EEEEENS4_23SM90_TMA_LOAD_MULTICASTENS4_14ComposedLayoutINS4_7SwizzleILi3ELi4ELi3EEENS4_18smem_ptr_flag_bitsILi8EEENSW_INS5_IJNSA_ILi8EEESG_EEENS5_IJSG_SC_EEEEEEEvNS4_8identityES14_S1E_vS1F_EENS_8epilogue10collective18CollectiveEpilogueINS1H_23Sm100TmaWarpSpecializedILi2ELi2ELi32ELb0ELb0EEEJSH_NS5_IJNSW_ISF_SC_EES1M_EEESI_SJ_SI_SJ_NS1H_6fusion15FusionCallbacksIS1L_NS1O_17LinearCombinationISI_fSI_fLNS_15FloatRoundStyleE2EEESH_S1N_JEEENS4_5SM1004TMEM4LOAD26SM100_TMEM_LOAD_16dp32b32xENS4_13SM90_TMA_LOADENS15_INS16_ILi2ELi4ELi3EEES19_NSW_INS5_IJS1A_SF_EEENS5_IJSF_SC_EEEEEEENS4_39AutoVectorizingCopyWithAssumedAlignmentILi128EEENS4_14SM90_TMA_STOREES23_S25_S25_EEEvvEEEEvNT_6ParamsE --------------------------
	.section	.text._ZN7cutlass13device_kernelINS_4gemm6kernel13GemmUniversalIN4cute5tupleIJiiiiEEENS1_10collective13CollectiveMmaINS1_35MainloopSm100TmaUmmaWarpSpecializedILi8ELi2ELi4ENS5_IJNS4_1CILi4EEESB_NSA_ILi1EEEEEEEENS5_IJNSA_ILi64EEENSA_ILi128EEESG_EEENS_12float_e5m2_tENS5_IJlSC_lEEESI_SJ_NS4_8TiledMMAINS4_8MMA_AtomIJNS4_10MMA_TraitsINS4_19SM100_MMA_F8F6F4_SSEJSI_SI_fSF_SG_NS4_17integral_constantINS4_4UMMA5MajorELSQ_0EEESR_NSO_INSP_7ScaleInELSS_0EEEST_EEEEEENS4_6LayoutINS5_IJSC_SC_SC_EEENS5_IJNSA_ILi0EEESY_SY_EEEEENS5_IJNS4_10UnderscoreES11_S11_EEEEENS4_23SM90_TMA_LOAD_MULTICASTENS4_14ComposedLayoutINS4_7SwizzleILi3ELi4ELi3EEENS4_18smem_ptr_flag_bitsILi8EEENSW_INS5_IJNSA_ILi8EEESG_EEENS5_IJSG_SC_EEEEEEEvNS4_8identityES14_S1E_vS1F_EENS_8epilogue10collective18CollectiveEpilogueINS1H_23Sm100TmaWarpSpecializedILi2ELi2ELi32ELb0ELb0EEEJSH_NS5_IJNSW_ISF_SC_EES1M_EEESI_SJ_SI_SJ_NS1H_6fusion15FusionCallbacksIS1L_NS1O_17LinearCombinationISI_fSI_fLNS_15FloatRoundStyleE2EEESH_S1N_JEEENS4_5SM1004TMEM4LOAD26SM100_TMEM_LOAD_16dp32b32xENS4_13SM90_TMA_LOADENS15_INS16_ILi2ELi4ELi3EEES19_NSW_INS5_IJS1A_SF_EEENS5_IJSF_SC_EEEEEEENS4_39AutoVectorizingCopyWithAssumedAlignmentILi128EEENS4_14SM90_TMA_STOREES23_S25_S25_EEEvvEEEEvNT_6ParamsE,"ax",@progbits
	.align	128
.text._ZN7cutlass13device_kernelINS_4gemm6kernel13GemmUniversalIN4cute5tupleIJiiiiEEENS1_10collective13CollectiveMmaINS1_35MainloopSm100TmaUmmaWarpSpecializedILi8ELi2ELi4ENS5_IJNS4_1CILi4EEESB_NSA_ILi1EEEEEEEENS5_IJNSA_ILi64EEENSA_ILi128EEESG_EEENS_12float_e5m2_tENS5_IJlSC_lEEESI_SJ_NS4_8TiledMMAINS4_8MMA_AtomIJNS4_10MMA_TraitsINS4_19SM100_MMA_F8F6F4_SSEJSI_SI_fSF_SG_NS4_17integral_constantINS4_4UMMA5MajorELSQ_0EEESR_NSO_INSP_7ScaleInELSS_0EEEST_EEEEEENS4_6LayoutINS5_IJSC_SC_SC_EEENS5_IJNSA_ILi0EEESY_SY_EEEEENS5_IJNS4_10UnderscoreES11_S11_EEEEENS4_23SM90_TMA_LOAD_MULTICASTENS4_14ComposedLayoutINS4_7SwizzleILi3ELi4ELi3EEENS4_18smem_ptr_flag_bitsILi8EEENSW_INS5_IJNSA_ILi8EEESG_EEENS5_IJSG_SC_EEEEEEEvNS4_8identityES14_S1E_vS1F_EENS_8epilogue10collective18CollectiveEpilogueINS1H_23Sm100TmaWarpSpecializedILi2ELi2ELi32ELb0ELb0EEEJSH_NS5_IJNSW_ISF_SC_EES1M_EEESI_SJ_SI_SJ_NS1H_6fusion15FusionCallbacksIS1L_NS1O_17LinearCombinationISI_fSI_fLNS_15FloatRoundStyleE2EEESH_S1N_JEEENS4_5SM1004TMEM4LOAD26SM100_TMEM_LOAD_16dp32b32xENS4_13SM90_TMA_LOADENS15_INS16_ILi2ELi4ELi3EEES19_NSW_INS5_IJS1A_SF_EEENS5_IJSF_SC_EEEEEEENS4_39AutoVectorizingCopyWithAssumedAlignmentILi128EEENS4_14SM90_TMA_STOREES23_S25_S25_EEEvvEEEEvNT_6ParamsE:
        .type           _ZN7cutlass13device_kernelINS_4gemm6kernel13GemmUniversalIN4cute5tupleIJiiiiEEENS1_10collective13CollectiveMmaINS1_35MainloopSm100TmaUmmaWarpSpecializedILi8ELi2ELi4ENS5_IJNS4_1CILi4EEESB_NSA_ILi1EEEEEEEENS5_IJNSA_ILi64EEENSA_ILi128EEESG_EEENS_12float_e5m2_tENS5_IJlSC_lEEESI_SJ_NS4_8TiledMMAINS4_8MMA_AtomIJNS4_10MMA_TraitsINS4_19SM100_MMA_F8F6F4_SSEJSI_SI_fSF_SG_NS4_17integral_constantINS4_4UMMA5MajorELSQ_0EEESR_NSO_INSP_7ScaleInELSS_0EEEST_EEEEEENS4_6LayoutINS5_IJSC_SC_SC_EEENS5_IJNSA_ILi0EEESY_SY_EEEEENS5_IJNS4_10UnderscoreES11_S11_EEEEENS4_23SM90_TMA_LOAD_MULTICASTENS4_14ComposedLayoutINS4_7SwizzleILi3ELi4ELi3EEENS4_18smem_ptr_flag_bitsILi8EEENSW_INS5_IJNSA_ILi8EEESG_EEENS5_IJSG_SC_EEEEEEEvNS4_8identityES14_S1E_vS1F_EENS_8epilogue10collective18CollectiveEpilogueINS1H_23Sm100TmaWarpSpecializedILi2ELi2ELi32ELb0ELb0EEEJSH_NS5_IJNSW_ISF_SC_EES1M_EEESI_SJ_SI_SJ_NS1H_6fusion15FusionCallbacksIS1L_NS1O_17LinearCombinationISI_fSI_fLNS_15FloatRoundStyleE2EEESH_S1N_JEEENS4_5SM1004TMEM4LOAD26SM100_TMEM_LOAD_16dp32b32xENS4_13SM90_TMA_LOADENS15_INS16_ILi2ELi4ELi3EEES19_NSW_INS5_IJS1A_SF_EEENS5_IJSF_SC_EEEEEEENS4_39AutoVectorizingCopyWithAssumedAlignmentILi128EEENS4_14SM90_TMA_STOREES23_S25_S25_EEEvvEEEEvNT_6ParamsE,@function
        .size           _ZN7cutlass13device_kernelINS_4gemm6kernel13GemmUniversalIN4cute5tupleIJiiiiEEENS1_10collective13CollectiveMmaINS1_35MainloopSm100TmaUmmaWarpSpecializedILi8ELi2ELi4ENS5_IJNS4_1CILi4EEESB_NSA_ILi1EEEEEEEENS5_IJNSA_ILi64EEENSA_ILi128EEESG_EEENS_12float_e5m2_tENS5_IJlSC_lEEESI_SJ_NS4_8TiledMMAINS4_8MMA_AtomIJNS4_10MMA_TraitsINS4_19SM100_MMA_F8F6F4_SSEJSI_SI_fSF_SG_NS4_17integral_constantINS4_4UMMA5MajorELSQ_0EEESR_NSO_INSP_7ScaleInELSS_0EEEST_EEEEEENS4_6LayoutINS5_IJSC_SC_SC_EEENS5_IJNSA_ILi0EEESY_SY_EEEEENS5_IJNS4_10UnderscoreES11_S11_EEEEENS4_23SM90_TMA_LOAD_MULTICASTENS4_14ComposedLayoutINS4_7SwizzleILi3ELi4ELi3EEENS4_18smem_ptr_flag_bitsILi8EEENSW_INS5_IJNSA_ILi8EEESG_EEENS5_IJSG_SC_EEEEEEEvNS4_8identityES14_S1E_vS1F_EENS_8epilogue10collective18CollectiveEpilogueINS1H_23Sm100TmaWarpSpecializedILi2ELi2ELi32ELb0ELb0EEEJSH_NS5_IJNSW_ISF_SC_EES1M_EEESI_SJ_SI_SJ_NS1H_6fusion15FusionCallbacksIS1L_NS1O_17LinearCombinationISI_fSI_fLNS_15FloatRoundStyleE2EEESH_S1N_JEEENS4_5SM1004TMEM4LOAD26SM100_TMEM_LOAD_16dp32b32xENS4_13SM90_TMA_LOADENS15_INS16_ILi2ELi4ELi3EEES19_NSW_INS5_IJS1A_SF_EEENS5_IJSF_SC_EEEEEEENS4_39AutoVectorizingCopyWithAssumedAlignmentILi128EEENS4_14SM90_TMA_STOREES23_S25_S25_EEEvvEEEEvNT_6ParamsE,(.L_x_162 - _ZN7cutlass13device_kernelINS_4gemm6kernel13GemmUniversalIN4cute5tupleIJiiiiEEENS1_10collective13CollectiveMmaINS1_35MainloopSm100TmaUmmaWarpSpecializedILi8ELi2ELi4ENS5_IJNS4_1CILi4EEESB_NSA_ILi1EEEEEEEENS5_IJNSA_ILi64EEENSA_ILi128EEESG_EEENS_12float_e5m2_tENS5_IJlSC_lEEESI_SJ_NS4_8TiledMMAINS4_8MMA_AtomIJNS4_10MMA_TraitsINS4_19SM100_MMA_F8F6F4_SSEJSI_SI_fSF_SG_NS4_17integral_constantINS4_4UMMA5MajorELSQ_0EEESR_NSO_INSP_7ScaleInELSS_0EEEST_EEEEEENS4_6LayoutINS5_IJSC_SC_SC_EEENS5_IJNSA_ILi0EEESY_SY_EEEEENS5_IJNS4_10UnderscoreES11_S11_EEEEENS4_23SM90_TMA_LOAD_MULTICASTENS4_14ComposedLayoutINS4_7SwizzleILi3ELi4ELi3EEENS4_18smem_ptr_flag_bitsILi8EEENSW_INS5_IJNSA_ILi8EEESG_EEENS5_IJSG_SC_EEEEEEEvNS4_8identityES14_S1E_vS1F_EENS_8epilogue10collective18CollectiveEpilogueINS1H_23Sm100TmaWarpSpecializedILi2ELi2ELi32ELb0ELb0EEEJSH_NS5_IJNSW_ISF_SC_EES1M_EEESI_SJ_SI_SJ_NS1H_6fusion15FusionCallbacksIS1L_NS1O_17LinearCombinationISI_fSI_fLNS_15FloatRoundStyleE2EEESH_S1N_JEEENS4_5SM1004TMEM4LOAD26SM100_TMEM_LOAD_16dp32b32xENS4_13SM90_TMA_LOADENS15_INS16_ILi2ELi4ELi3EEES19_NSW_INS5_IJS1A_SF_EEENS5_IJSF_SC_EEEEEEENS4_39AutoVectorizingCopyWithAssumedAlignmentILi128EEENS4_14SM90_TMA_STOREES23_S25_S25_EEEvvEEEEvNT_6ParamsE)
        .other          _ZN7cutlass13device_kernelINS_4gemm6kernel13GemmUniversalIN4cute5tupleIJiiiiEEENS1_10collective13CollectiveMmaINS1_35MainloopSm100TmaUmmaWarpSpecializedILi8ELi2ELi4ENS5_IJNS4_1CILi4EEESB_NSA_ILi1EEEEEEEENS5_IJNSA_ILi64EEENSA_ILi128EEESG_EEENS_12float_e5m2_tENS5_IJlSC_lEEESI_SJ_NS4_8TiledMMAINS4_8MMA_AtomIJNS4_10MMA_TraitsINS4_19SM100_MMA_F8F6F4_SSEJSI_SI_fSF_SG_NS4_17integral_constantINS4_4UMMA5MajorELSQ_0EEESR_NSO_INSP_7ScaleInELSS_0EEEST_EEEEEENS4_6LayoutINS5_IJSC_SC_SC_EEENS5_IJNSA_ILi0EEESY_SY_EEEEENS5_IJNS4_10UnderscoreES11_S11_EEEEENS4_23SM90_TMA_LOAD_MULTICASTENS4_14ComposedLayoutINS4_7SwizzleILi3ELi4ELi3EEENS4_18smem_ptr_flag_bitsILi8EEENSW_INS5_IJNSA_ILi8EEESG_EEENS5_IJSG_SC_EEEEEEEvNS4_8identityES14_S1E_vS1F_EENS_8epilogue10collective18CollectiveEpilogueINS1H_23Sm100TmaWarpSpecializedILi2ELi2ELi32ELb0ELb0EEEJSH_NS5_IJNSW_ISF_SC_EES1M_EEESI_SJ_SI_SJ_NS1H_6fusion15FusionCallbacksIS1L_NS1O_17LinearCombinationISI_fSI_fLNS_15FloatRoundStyleE2EEESH_S1N_JEEENS4_5SM1004TMEM4LOAD26SM100_TMEM_LOAD_16dp32b32xENS4_13SM90_TMA_LOADENS15_INS16_ILi2ELi4ELi3EEES19_NSW_INS5_IJS1A_SF_EEENS5_IJSF_SC_EEEEEEENS4_39AutoVectorizingCopyWithAssumedAlignmentILi128EEENS4_14SM90_TMA_STOREES23_S25_S25_EEEvvEEEEvNT_6ParamsE,@"STO_CUDA_ENTRY STV_DEFAULT"
_ZN7cutlass13device_kernelINS_4gemm6kernel13GemmUniversalIN4cute5tupleIJiiiiEEENS1_10collective13CollectiveMmaINS1_35MainloopSm100TmaUmmaWarpSpecializedILi8ELi2ELi4ENS5_IJNS4_1CILi4EEESB_NSA_ILi1EEEEEEEENS5_IJNSA_ILi64EEENSA_ILi128EEESG_EEENS_12float_e5m2_tENS5_IJlSC_lEEESI_SJ_NS4_8TiledMMAINS4_8MMA_AtomIJNS4_10MMA_TraitsINS4_19SM100_MMA_F8F6F4_SSEJSI_SI_fSF_SG_NS4_17integral_constantINS4_4UMMA5MajorELSQ_0EEESR_NSO_INSP_7ScaleInELSS_0EEEST_EEEEEENS4_6LayoutINS5_IJSC_SC_SC_EEENS5_IJNSA_ILi0EEESY_SY_EEEEENS5_IJNS4_10UnderscoreES11_S11_EEEEENS4_23SM90_TMA_LOAD_MULTICASTENS4_14ComposedLayoutINS4_7SwizzleILi3ELi4ELi3EEENS4_18smem_ptr_flag_bitsILi8EEENSW_INS5_IJNSA_ILi8EEESG_EEENS5_IJSG_SC_EEEEEEEvNS4_8identityES14_S1E_vS1F_EENS_8epilogue10collective18CollectiveEpilogueINS1H_23Sm100TmaWarpSpecializedILi2ELi2ELi32ELb0ELb0EEEJSH_NS5_IJNSW_ISF_SC_EES1M_EEESI_SJ_SI_SJ_NS1H_6fusion15FusionCallbacksIS1L_NS1O_17LinearCombinationISI_fSI_fLNS_15FloatRoundStyleE2EEESH_S1N_JEEENS4_5SM1004TMEM4LOAD26SM100_TMEM_LOAD_16dp32b32xENS4_13SM90_TMA_LOADENS15_INS16_ILi2ELi4ELi3EEES19_NSW_INS5_IJS1A_SF_EEENS5_IJSF_SC_EEEEEEENS4_39AutoVectorizingCopyWithAssumedAlignmentILi128EEENS4_14SM90_TMA_STOREES23_S25_S25_EEEvvEEEEvNT_6ParamsE:
[----:B------:R-:W1:Y:S01]  /*0000*/  LDC R1, c[0x0][0x37c] ;  /* 0x0000df00ff017b82 */ /* 0x000e620000000800 */
[----:B------:R-:W2:Y:S01]  /*0010*/  S2R R96, SR_TID.X ;  /* 0x0000000000607919 */ /* 0x000ea20000002100 */
[----:B------:R-:W3:Y:S01]  /*0020*/  LDCU.64 UR8, c[0x0][0x890] ;  /* 0x00011200ff0877ac */ /* 0x000ee20008000a00 */
[----:B------:R-:W-:Y:S02]  /*0030*/  PRMT R88, RZ, 0x7610, R88 ;  /* 0x00007610ff587816 */ /* 0x000fe40000000058 */
[----:B------:R-:W-:Y:S02]  /*0040*/  ELECT P3, URZ, PT ;  /* 0x0000000000ff782f */ /* 0x000fe40003860000 */
[----:B---3--:R-:W-:-:S04]  /*0050*/  ISETP.NE.U32.AND P0, PT, RZ, UR8, PT ;  /* 0x00000008ff007c0c */ /* 0x008fc8000bf05070 */
[----:B------:R-:W-:Y:S02]  /*0060*/  ISETP.NE.AND.EX P1, PT, RZ, UR9, PT, P0 ;  /* 0x00000009ff007c0c */ /* 0x000fe4000bf25300 */
[----:B--2---:R-:W-:-:S05]  /*0070*/  SHF.R.U32.HI R89, RZ, 0x5, R96 ;  /* 0x00000005ff597819 */ /* 0x004fca0000011660 */
[----:B------:R-:W2:Y:S02]  /*0080*/  SHFL.IDX PT, R0, R89, RZ, 0x1f ;  /* 0x00001fff59007589 */ /* 0x000ea400000e0000 */
[----:B--2---:R-:W-:-:S04]  /*0090*/  R2UR UR21, R0 ;  /* 0x00000000001572ca */ /* 0x004fc800000e0000 */
[----:B-1----:R-:W-:Y:S05]  /*00a0*/  @P1 BRA `(.L_x_0) ;  /* 0x0000000000301947 */ /* 0x002fea0003800000 */
[----:B------:R-:W1:Y:S02]  /*00b0*/  LDCU.64 UR4, c[0x0][0x888] ;  /* 0x00011100ff0477ac */ /* 0x000e640008000a00 */
[----:B-1----:R-:W-:-:S04]  /*00c0*/  UISETP.NE.U32.AND UP0, UPT, UR4, URZ, UPT ;  /* 0x000000ff0400728c */ /* 0x002fc8000bf05070 */
[----:B------:R-:W-:-:S09]  /*00d0*/  UISETP.NE.AND.EX UP0, UPT, UR5, URZ, UPT, UP0 ;  /* 0x000000ff0500728c */ /* 0x000fd2000bf05300 */
[----:B------:R-:W-:Y:S05]  /*00e0*/  BRA.U !UP0, `(.L_x_1) ;  /* 0x0000000108147547 */ /* 0x000fea000b800000 */
[----:B------:R-:W1:Y:S01]  /*00f0*/  LDC.64 R2, c[0x0][0x888] ;  /* 0x00022200ff027b82 */ /* 0x000e620000000a00 */
[----:B------:R-:W1:Y:S02]  /*0100*/  LDCU.64 UR4, c[0x0][0x358] ;  /* 0x00006b00ff0477ac */ /* 0x000e640008000a00 */
[----:B-1----:R1:W5:Y:S01]  /*0110*/  LDG.E R41, desc[UR4][R2.64] ;  /* 0x0000000402297981 */ /* 0x002362000c1e1900 */
[----:B------:R-:W-:Y:S01]  /*0120*/  HFMA2 R88, -RZ, RZ, 0, 5.9604644775390625e-08 ;  /* 0x00000001ff587431 */ /* 0x000fe200000001ff */
[----:B------:R-:W-:Y:S05]  /*0130*/  BRA `(.L_x_0) ;  /* 0x00000000000c7947 */ /* 0x000fea0003800000 */
.L_x_1:
[----:B------:R-:W1:Y:S01]  /*0140*/  LDCU UR4, c[0x0][0x880] ;  /* 0x00011000ff0477ac */ /* 0x000e620008000800 */
[----:B------:R-:W-:Y:S01]  /*0150*/  HFMA2 R88, -RZ, RZ, 0, 5.9604644775390625e-08 ;  /* 0x00000001ff587431 */ /* 0x000fe200000001ff */
[----:B-1----:R-:W-:-:S07]  /*0160*/  MOV R41, UR4 ;  /* 0x0000000400297c02 */ /* 0x002fce0008000f00 */
.L_x_0:
[----:B------:R-:W2:Y:S02]  /*0170*/  LDCU.64 UR4, c[0x0][0x8b0] ;  /* 0x00011600ff0477ac */ /* 0x000ea40008000a00 */
[----:B--2---:R-:W-:-:S04]  /*0180*/  UISETP.NE.U32.AND UP0, UPT, UR4, URZ, UPT ;  /* 0x000000ff0400728c */ /* 0x004fc8000bf05070 */
[----:B------:R-:W-:-:S09]  /*0190*/  UISETP.NE.AND.EX UP0, UPT, UR5, URZ, UPT, UP0 ;  /* 0x000000ff0500728c */ /* 0x000fd2000bf05300 */
[----:B------:R-:W-:Y:S05]  /*01a0*/  BRA.U UP0, `(.L_x_2) ;  /* 0x0000000100287547 */ /* 0x000fea000b800000 */
[----:B------:R-:W2:Y:S02]  /*01b0*/  LDCU.64 UR4, c[0x0][0x8a8] ;  /* 0x00011500ff0477ac */ /* 0x000ea40008000a00 */
[----:B--2---:R-:W-:-:S04]  /*01c0*/  UISETP.NE.U32.AND UP0, UPT, UR4, URZ, UPT ;  /* 0x000000ff0400728c */ /* 0x004fc8000bf05070 */
[----:B------:R-:W-:-:S09]  /*01d0*/  UISETP.NE.AND.EX UP0, UPT, UR5, URZ, UPT, UP0 ;  /* 0x000000ff0500728c */ /* 0x000fd2000bf05300 */
[----:B------:R-:W-:Y:S05]  /*01e0*/  BRA.U !UP0, `(.L_x_3) ;  /* 0x0000000108107547 */ /* 0x000fea000b800000 */
[----:B------:R-:W2:Y:S01]  /*01f0*/  LDC.64 R38, c[0x0][0x8a8] ;  /* 0x00022a00ff267b82 */ /* 0x000ea20000000a00 */
[----:B------:R-:W2:Y:S02]  /*0200*/  LDCU.64 UR4, c[0x0][0x358] ;  /* 0x00006b00ff0477ac */ /* 0x000ea40008000a00 */
[----:B--2---:R2:W5:Y:S01]  /*0210*/  LDG.E R38, desc[UR4][R38.64] ;  /* 0x0000000426267981 */ /* 0x004562000c1e1900 */
[----:B------:R-:W-:Y:S05]  /*0220*/  BRA `(.L_x_2) ;  /* 0x0000000000087947 */ /* 0x000fea0003800000 */
.L_x_3:
[----:B------:R-:W2:Y:S02]  /*0230*/  LDCU UR4, c[0x0][0x8a0] ;  /* 0x00011400ff0477ac */ /* 0x000ea40008000800 */
[----:B--2---:R-:W-:Y:S02]  /*0240*/  MOV R38, UR4 ;  /* 0x0000000400267c02 */ /* 0x004fe40008000f00 */
.L_x_2:
[----:B------:R-:W-:Y:S01]  /*0250*/  IMAD.U32 R0, RZ, RZ, UR21 ;  /* 0x00000015ff007e24 */ /* 0x000fe2000f8e00ff */
[----:B------:R-:W-:Y:S04]  /*0260*/  BSSY.RECONVERGENT B0, `(.L_x_4) ;  /* 0x000000c000007945 */ /* 0x000fe80003800200 */
[C---:B------:R-:W-:Y:S02]  /*0270*/  ISETP.NE.OR P2, PT, R0.reuse, 0x1, !P3 ;  /* 0x000000010000780c */ /* 0x040fe40005f45670 */
[----:B------:R-:W-:-:S11]  /*0280*/  ISETP.NE.OR P1, PT, R0, 0x3, !P3 ;  /* 0x000000030000780c */ /* 0x000fd60005f25670 */
[----:B------:R-:W-:Y:S05]  /*0290*/  @P2 BRA `(.L_x_5) ;  /* 0x0000000000202947 */ /* 0x000fea0003800000 */
[----:B------:R-:W3:Y:S02]  /*02a0*/  LDCU.64 UR4, c[0x0][0x348] ;  /* 0x00006900ff0477ac */ /* 0x000ee40008000a00 */
[----:B---3--:R-:W-:Y:S02]  /*02b0*/  UIADD3 UR6, UP1, UPT, UR4, 0x80, URZ ;  /* 0x0000008004067890 */ /* 0x008fe4000ff3e0ff */
[----:B------:R-:W-:Y:S02]  /*02c0*/  UIADD3 UR4, UP0, UPT, UR4, 0x180, URZ ;  /* 0x0000018004047890 */ /* 0x000fe4000ff1e0ff */
[----:B------:R-:W-:Y:S02]  /*02d0*/  UIADD3.X UR7, UPT, UPT, URZ, UR5, URZ, UP1, !UPT ;  /* 0x00000005ff077290 */ /* 0x000fe40008ffe4ff */
[----:B------:R-:W-:-:S07]  /*02e0*/  UIADD3.X UR5, UPT, UPT, URZ, UR5, URZ, UP0, !UPT ;  /* 0x00000005ff057290 */ /* 0x000fce00087fe4ff */
[----:B------:R3:W-:Y:S02]  /*02f0*/  UTMACCTL.PF [UR6] ;  /* 0x00000000060079b9 */ /* 0x0007e40008040000 */
[----:B------:R3:W-:Y:S02]  /*0300*/  UTMACCTL.PF [UR4] ;  /* 0x00000000040079b9 */ /* 0x0007e40008040000 */
[----:B---3--:R-:W-:Y:S01]  /*0310*/  NOP ;  /* 0x0000000000007918 */ /* 0x008fe20000000000 */
.L_x_5:
[----:B------:R-:W-:Y:S05]  /*0320*/  BSYNC.RECONVERGENT B0 ;  /* 0x0000000000007941 */ /* 0x000fea0003800200 */
.L_x_4:
[----:B------:R-:W-:Y:S04]  /*0330*/  BSSY.RECONVERGENT B0, `(.L_x_6) ;  /* 0x000000a000007945 */ /* 0x000fe80003800200 */
        /* <DEDUP_REMOVED lines=9> */
.L_x_7:
[----:B------:R-:W-:Y:S05]  /*03d0*/  BSYNC.RECONVERGENT B0 ;  /* 0x0000000000007941 */ /* 0x000fea0003800200 */
.L_x_6:
[----:B------:R-:W3:Y:S01]  /*03e0*/  LDCU.64 UR4, c[0x0][0x888] ;  /* 0x00011100ff0477ac */ /* 0x000ee20008000a00 */
[----:B------:R-:W-:Y:S01]  /*03f0*/  ISETP.NE.AND.EX P0, PT, RZ, UR9, PT, P0 ;  /* 0x00000009ff007c0c */ /* 0x000fe2000bf05300 */
[----:B------:R-:W-:Y:S01]  /*0400*/  UPLOP3.LUT UP3, UPT, UPT, UPT, UPT, 0x80, 0x8 ;  /* 0x000000000008789c */ /* 0x000fe20003f6f070 */
[----:B---3--:R-:W-:-:S04]  /*0410*/  ISETP.NE.U32.AND P1, PT, RZ, UR4, PT ;  /* 0x00000004ff007c0c */ /* 0x008fc8000bf25070 */
[----:B------:R-:W-:-:S13]  /*0420*/  ISETP.NE.AND.EX P1, PT, RZ, UR5, PT, P1 ;  /* 0x00000005ff007c0c */ /* 0x000fda000bf25310 */
[----:B------:R-:W-:Y:S05]  /*0430*/  @P1 BRA P0, `(.L_x_8) ;  /* 0x0000000000281947 */ /* 0x000fea0000000000 */
[----:B------:R-:W-:Y:S01]  /*0440*/  UISETP.NE.U32.AND UP0, UPT, UR8, URZ, UPT ;  /* 0x000000ff0800728c */ /* 0x000fe2000bf05070 */
[----:B-----5:R-:W-:Y:S01]  /*0450*/  FSETP.NEU.AND P0, PT, R41, RZ, PT ;  /* 0x000000ff2900720b */ /* 0x020fe20003f0d000 */
[----:B------:R-:W-:Y:S02]  /*0460*/  UISETP.NE.U32.AND UP2, UPT, UR4, URZ, UPT ;  /* 0x000000ff0400728c */ /* 0x000fe4000bf45070 */
[----:B------:R-:W-:Y:S02]  /*0470*/  UISETP.NE.AND.EX UP1, UPT, UR9, URZ, UPT, UP0 ;  /* 0x000000ff0900728c */ /* 0x000fe4000bf25300 */
[----:B------:R-:W-:-:S04]  /*0480*/  UISETP.NE.AND.EX UP0, UPT, UR5, URZ, UPT, UP2 ;  /* 0x000000ff0500728c */ /* 0x000fc8000bf05320 */
[----:B------:R-:W-:-:S04]  /*0490*/  USEL UR4, URZ, 0xffffffff, UP0 ;  /* 0xffffffffff047887 */ /* 0x000fc80008000000 */
[----:B------:R-:W-:Y:S01]  /*04a0*/  VOTEU.ANY UP0, P0 ;  /* 0x0000000000ff7886 */ /* 0x000fe20000000100 */
[----:B------:R-:W-:-:S04]  /*04b0*/  @!UP1 USEL UR4, URZ, 0xffffffff, UP0 ;  /* 0xffffffffff049887 */ /* 0x000fc80008000000 */
[----:B------:R-:W-:-:S04]  /*04c0*/  ULOP3.LUT UR4, UR4, 0x1, URZ, 0xc0, !UPT ;  /* 0x0000000104047892 */ /* 0x000fc8000f8ec0ff */
[----:B------:R-:W-:-:S11]  /*04d0*/  UISETP.NE.U32.AND UP3, UPT, UR4, 0x1, UPT ;  /* 0x000000010400788c */ /* 0x000fd6000bf65070 */
.L_x_8:
[----:B-1----:R-:W1:Y:S01]  /*04e0*/  SHFL.IDX PT, R2, R89, RZ, 0x1f ;  /* 0x00001fff59027589 */ /* 0x002e6200000e0000 */
[----:B------:R-:W-:-:S04]  /*04f0*/  UISETP.NE.AND UP0, UPT, UR21, 0x2, UPT ;  /* 0x000000021500788c */ /* 0x000fc8000bf05270 */
[----:B------:R-:W-:Y:S01]  /*0500*/  USEL UR38, URZ, 0x1, UP0 ;  /* 0x00000001ff267887 */ /* 0x000fe20008000000 */
[----:B-1----:R-:W-:-:S13]  /*0510*/  ISETP.NE.AND P0, PT, R2, RZ, PT ;  /* 0x000000ff0200720c */ /* 0x002fda0003f05270 */
[----:B------:R-:W-:Y:S05]  /*0520*/  @P0 BRA `(.L_x_9) ;  /* 0x0000000000840947 */ /* 0x000fea0003800000 */
[----:B------:R-:W-:Y:S01]  /*0530*/  ELECT P0, URZ, PT ;  /* 0x0000000000ff782f */ /* 0x000fe20003800000 */
[----:B------:R-:W-:-:S12]  /*0540*/  BSSY.RECONVERGENT B0, `(.L_x_9) ;  /* 0x000001f000007945 */ /* 0x000fd80003800200 */
[----:B------:R-:W-:Y:S05]  /*0550*/  @!P0 BRA `(.L_x_10) ;  /* 0x0000000000748947 */ /* 0x000fea0003800000 */
[----:B------:R-:W1:Y:S01]  /*0560*/  S2UR UR4, SR_CgaCtaId ;  /* 0x00000000000479c3 */ /* 0x000e620000008800 */
[----:B------:R-:W-:Y:S01]  /*0570*/  UMOV UR5, 0x400 ;  /* 0x0000040000057882 */ /* 0x000fe20000000000 */
[----:B------:R-:W-:Y:S01]  /*0580*/  UMOV UR8, 0x1 ;  /* 0x0000000100087882 */ /* 0x000fe20000000000 */
[----:B------:R-:W-:Y:S01]  /*0590*/  UMOV UR6, 0x7 ;  /* 0x0000000700067882 */ /* 0x000fe20000000000 */
[----:B------:R-:W-:-:S04]  /*05a0*/  UIADD3 UR8, UPT, UPT, -UR8, 0x100000, URZ ;  /* 0x0010000008087890 */ /* 0x000fc8000fffe1ff */
[----:B------:R-:W-:Y:S02]  /*05b0*/  USHF.L.U32 UR9, UR8, 0xb, URZ ;  /* 0x0000000b08097899 */ /* 0x000fe400080006ff */
[----:B------:R-:W-:Y:S02]  /*05c0*/  USHF.L.U32 UR8, UR8, 0x1, URZ ;  /* 0x0000000108087899 */ /* 0x000fe400080006ff */
[----:B------:R-:W-:-:S04]  /*05d0*/  UIADD3 UR6, UPT, UPT, -UR6, 0x100000, URZ ;  /* 0x0010000006067890 */ /* 0x000fc8000fffe1ff */
[----:B------:R-:W-:Y:S02]  /*05e0*/  USHF.L.U32 UR7, UR6, 0xb, URZ ;  /* 0x0000000b06077899 */ /* 0x000fe400080006ff */
[----:B------:R-:W-:Y:S02]  /*05f0*/  USHF.L.U32 UR6, UR6, 0x1, URZ ;  /* 0x0000000106067899 */ /* 0x000fe400080006ff */
[----:B-1----:R-:W-:Y:S01]  /*0600*/  ULEA UR4, UR4, UR5, 0x18 ;  /* 0x0000000504047291 */ /* 0x002fe2000f8ec0ff */
[----:B------:R-:W1:Y:S11]  /*0610*/  FENCE.VIEW.ASYNC.S ;  /* 0x00000000000073c6 */ /* 0x000e760000000000 */
[----:B-1----:R1:W3:Y:S01]  /*0620*/  SYNCS.EXCH.64 URZ, [UR4], UR8 ;  /* 0x0000000804ff75b2 */ /* 0x0022e20008000100 */
[----:B------:R1:W4:Y:S01]  /*0630*/  SYNCS.EXCH.64 URZ, [UR4+0x40], UR6 ;  /* 0x0000400604ff75b2 */ /* 0x0003220008000100 */
[----:B------:R1:W1:Y:S01]  /*0640*/  SYNCS.EXCH.64 URZ, [UR4+0x8], UR8 ;  /* 0x0000080804ff75b2 */ /* 0x0002620008000100 */
        /* <DEDUP_REMOVED lines=13> */
[----:B------:R-:W-:Y:S01]  /*0720*/  NOP ;  /* 0x0000000000007918 */ /* 0x000fe20000000000 */
.L_x_10:
[----:B-1----:R-:W-:Y:S05]  /*0730*/  BSYNC.RECONVERGENT B0 ;  /* 0x0000000000007941 */ /* 0x002fea0003800200 */
.L_x_9:
[----:B------:R-:W1:Y:S01]  /*0740*/  SHFL.IDX PT, R2, R89, RZ, 0x1f ;  /* 0x00001fff59027589 */ /* 0x000e6200000e0000 */
[----:B------:R-:W-:Y:S01]  /*0750*/  NOP ;  /* 0x0000000000007918 */ /* 0x000fe20000000000 */
[----:B-1----:R-:W-:-:S13]  /*0760*/  ISETP.NE.AND P0, PT, R2, 0x1, PT ;  /* 0x000000010200780c */ /* 0x002fda0003f05270 */
[----:B------:R-:W-:Y:S05]  /*0770*/  @P0 BRA `(.L_x_11) ;  /* 0x0000000000480947 */ /* 0x000fea0003800000 */
        /* <DEDUP_REMOVED lines=9> */
[----:B------:R-:W-:Y:S01]  /*0810*/  USHF.L.U32 UR6, UR6, 0x1, URZ ;  /* 0x0000000106067899 */ /* 0x000fe200080006ff */
[----:B------:R-:W-:Y:S01]  /*0820*/  ELECT P0, URZ, PT ;  /* 0x0000000000ff782f */ /* 0x000fe20003800000 */
[----:B-1----:R-:W-:Y:S01]  /*0830*/  ULEA UR4, UR4, UR5, 0x18 ;  /* 0x0000000504047291 */ /* 0x002fe2000f8ec0ff */
[----:B------:R-:W1:Y:S11]  /*0840*/  FENCE.VIEW.ASYNC.S ;  /* 0x00000000000073c6 */ /* 0x000e760000000000 */
[----:B-1----:R1:W1:Y:S01]  /*0850*/  SYNCS.EXCH.64 URZ, [UR4+0x80], UR8 ;  /* 0x0000800804ff75b2 */ /* 0x0022620008000100 */
[----:B------:R1:W1:Y:S01]  /*0860*/  SYNCS.EXCH.64 URZ, [UR4+0x90], UR6 ;  /* 0x0000900604ff75b2 */ /* 0x0002620008000100 */
[----:B------:R1:W1:Y:S01]  /*0870*/  SYNCS.EXCH.64 URZ, [UR4+0x88], UR8 ;  /* 0x0000880804ff75b2 */ /* 0x0002620008000100 */
[----:B------:R1:W1:Y:S01]  /*0880*/  SYNCS.EXCH.64 URZ, [UR4+0x98], UR6 ;  /* 0x0000980604ff75b2 */ /* 0x0002620008000100 */
[----:B------:R-:W-:Y:S01]  /*0890*/  NOP ;  /* 0x0000000000007918 */ /* 0x000fe20000000000 */
.L_x_11:
[----:B------:R-:W2:Y:S01]  /*08a0*/  SHFL.IDX PT, R2, R89, RZ, 0x1f ;  /* 0x00001fff59027589 */ /* 0x000ea200000e0000 */
[----:B------:R-:W-:Y:S01]  /*08b0*/  NOP ;  /* 0x0000000000007918 */ /* 0x000fe20000000000 */
[----:B--2---:R-:W-:-:S13]  /*08c0*/  ISETP.NE.AND P0, PT, R2, 0x3, PT ;  /* 0x000000030200780c */ /* 0x004fda0003f05270 */
[----:B------:R-:W-:Y:S05]  /*08d0*/  @P0 BRA `(.L_x_12) ;  /* 0x0000000000300947 */ /* 0x000fea0003800000 */
[----:B-1----:R-:W1:Y:S01]  /*08e0*/  S2UR UR4, SR_CgaCtaId ;  /* 0x00000000000479c3 */ /* 0x002e620000008800 */
[----:B------:R-:W-:Y:S01]  /*08f0*/  UMOV UR6, 0x400 ;  /* 0x0000040000067882 */ /* 0x000fe20000000000 */
[----:B------:R-:W-:Y:S01]  /*0900*/  UMOV UR5, 0x20 ;  /* 0x0000002000057882 */ /* 0x000fe20000000000 */
[----:B------:R-:W-:Y:S01]  /*0910*/  ELECT P0, URZ, PT ;  /* 0x0000000000ff782f */ /* 0x000fe20003800000 */
[----:B-1----:R-:W-:Y:S02]  /*0920*/  ULEA UR6, UR4, UR6, 0x18 ;  /* 0x0000000604067291 */ /* 0x002fe4000f8ec0ff */
[----:B------:R-:W-:-:S04]  /*0930*/  UIADD3 UR4, UPT, UPT, -UR5, 0x100000, URZ ;  /* 0x0010000005047890 */ /* 0x000fc8000fffe1ff */
[----:B------:R-:W-:Y:S02]  /*0940*/  USHF.L.U32 UR5, UR4, 0xb, URZ ;  /* 0x0000000b04057899 */ /* 0x000fe400080006ff */
[----:B------:R-:W-:Y:S01]  /*0950*/  USHF.L.U32 UR4, UR4, 0x1, URZ ;  /* 0x0000000104047899 */ /* 0x000fe200080006ff */
[----:B------:R-:W1:Y:S11]  /*0960*/  FENCE.VIEW.ASYNC.S ;  /* 0x00000000000073c6 */ /* 0x000e760000000000 */
[----:B-1----:R2:W1:Y:S01]  /*0970*/  SYNCS.EXCH.64 URZ, [UR6+0xa0], UR4 ;  /* 0x0000a00406ff75b2 */ /* 0x0024620008000100 */
[----:B------:R2:W1:Y:S02]  /*0980*/  SYNCS.EXCH.64 URZ, [UR6+0xa8], UR4 ;  /* 0x0000a80406ff75b2 */ /* 0x0004640008000100 */
[----:B--2---:R-:W-:Y:S01]  /*0990*/  NOP ;  /* 0x0000000000007918 */ /* 0x004fe20000000000 */
.L_x_12:
[----:B------:R-:W2:Y:S01]  /*09a0*/  SHFL.IDX PT, R2, R89, RZ, 0x1f ;  /* 0x00001fff59027589 */ /* 0x000ea200000e0000 */
[----:B------:R-:W-:Y:S01]  /*09b0*/  NOP ;  /* 0x0000000000007918 */ /* 0x000fe20000000000 */
[----:B--2---:R-:W-:-:S13]  /*09c0*/  ISETP.NE.AND P0, PT, R2, 0x4, PT ;  /* 0x000000040200780c */ /* 0x004fda0003f05270 */
[----:B------:R-:W-:Y:S05]  /*09d0*/  @P0 BRA `(.L_x_13) ;  /* 0x00000000004c0947 */ /* 0x000fea0003800000 */
[----:B-1----:R-:W1:Y:S01]  /*09e0*/  S2UR UR6, SR_CgaCtaId ;  /* 0x00000000000679c3 */ /* 0x002e620000008800 */
[----:B------:R-:W-:Y:S01]  /*09f0*/  UMOV UR4, 0xe20 ;  /* 0x00000e2000047882 */ /* 0x000fe20000000000 */
[----:B------:R-:W-:Y:S01]  /*0a00*/  UMOV UR5, 0x400 ;  /* 0x0000040000057882 */ /* 0x000fe20000000000 */
[----:B------:R-:W-:Y:S01]  /*0a10*/  USEL UR4, UR4, 0xc20, UP3 ;  /* 0x00000c2004047887 */ /* 0x000fe20009800000 */
[----:B------:R-:W-:Y:S01]  /*0a20*/  UMOV UR8, 0x1 ;  /* 0x0000000100087882 */ /* 0x000fe20000000000 */
[----:B------:R-:W-:Y:S01]  /*0a30*/  ELECT P0, URZ, PT ;  /* 0x0000000000ff782f */ /* 0x000fe20003800000 */
[----:B------:R-:W-:-:S04]  /*0a40*/  UIADD3 UR8, UPT, UPT, -UR8, 0x100000, URZ ;  /* 0x0010000008087890 */ /* 0x000fc8000fffe1ff */
[----:B------:R-:W-:Y:S02]  /*0a50*/  USHF.L.U32 UR9, UR8, 0xb, URZ ;  /* 0x0000000b08097899 */ /* 0x000fe400080006ff */
[----:B------:R-:W-:Y:S02]  /*0a60*/  USHF.L.U32 UR8, UR8, 0x1, URZ ;  /* 0x0000000108087899 */ /* 0x000fe400080006ff */
[----:B-1----:R-:W-:Y:S02]  /*0a70*/  ULEA UR6, UR6, UR5, 0x18 ;  /* 0x0000000506067291 */ /* 0x002fe4000f8ec0ff */
[----:B------:R-:W-:-:S04]  /*0a80*/  UIADD3 UR4, UPT, UPT, -UR4, 0x100000, URZ ;  /* 0x0010000004047890 */ /* 0x000fc8000fffe1ff */
[----:B------:R-:W-:Y:S02]  /*0a90*/  USHF.L.U32 UR5, UR4, 0xb, URZ ;  /* 0x0000000b04057899 */ /* 0x000fe400080006ff */
[----:B------:R-:W-:Y:S01]  /*0aa0*/  USHF.L.U32 UR4, UR4, 0x1, URZ ;  /* 0x0000000104047899 */ /* 0x000fe200080006ff */
[----:B------:R-:W1:Y:S03]  /*0ab0*/  FENCE.VIEW.ASYNC.S ;  /* 0x00000000000073c6 */ /* 0x000e660000000000 */
[----:B-1----:R2:W1:Y:S08]  /*0ac0*/  SYNCS.EXCH.64 URZ, [UR6+0xb0], UR8 ;  /* 0x0000b00806ff75b2 */ /* 0x0024700008000100 */
[----:B------:R2:W1:Y:S01]  /*0ad0*/  SYNCS.EXCH.64 URZ, [UR6+0xc0], UR4 ;  /* 0x0000c00406ff75b2 */ /* 0x0004620008000100 */
[----:B------:R2:W1:Y:S01]  /*0ae0*/  SYNCS.EXCH.64 URZ, [UR6+0xb8], UR8 ;  /* 0x0000b80806ff75b2 */ /* 0x0004620008000100 */
[----:B------:R2:W1:Y:S02]  /*0af0*/  SYNCS.EXCH.64 URZ, [UR6+0xc8], UR4 ;  /* 0x0000c80406ff75b2 */ /* 0x0004640008000100 */
[----:B--2---:R-:W-:Y:S01]  /*0b00*/  NOP ;  /* 0x0000000000007918 */ /* 0x004fe20000000000 */
.L_x_13:
[----:B------:R-:W2:Y:S01]  /*0b10*/  SHFL.IDX PT, R2, R89, RZ, 0x1f ;  /* 0x00001fff59027589 */ /* 0x000ea200000e0000 */
[----:B------:R-:W-:Y:S01]  /*0b20*/  NOP ;  /* 0x0000000000007918 */ /* 0x000fe20000000000 */
[----:B--2---:R-:W-:-:S13]  /*0b30*/  ISETP.NE.AND P0, PT, R2, 0x5, PT ;  /* 0x000000050200780c */ /* 0x004fda0003f05270 */
[----:B------:R-:W-:Y:S05]  /*0b40*/  @P0 BRA `(.L_x_14) ;  /* 0x0000000000580947 */ /* 0x000fea0003800000 */
[----:B-1----:R-:W1:Y:S01]  /*0b50*/  S2UR UR4, SR_CgaCtaId ;  /* 0x00000000000479c3 */ /* 0x002e620000008800 */
        /* <DEDUP_REMOVED lines=16> */
[----:B------:R2:W1:Y:S01]  /*0c60*/  SYNCS.EXCH.64 URZ, [UR4+0xe0], UR8 ;  /* 0x0000e00804ff75b2 */ /* 0x0004620008000100 */
[----:B------:R2:W1:Y:S01]  /*0c70*/  SYNCS.EXCH.64 URZ, [UR4+0x100], UR6 ;  /* 0x0001000604ff75b2 */ /* 0x0004620008000100 */
[----:B------:R2:W1:Y:S01]  /*0c80*/  SYNCS.EXCH.64 URZ, [UR4+0xe8], UR8 ;  /* 0x0000e80804ff75b2 */ /* 0x0004620008000100 */
[----:B------:R2:W1:Y:S02]  /*0c90*/  SYNCS.EXCH.64 URZ, [UR4+0x108], UR6 ;  /* 0x0001080604ff75b2 */ /* 0x0004640008000100 */
[----:B--2---:R-:W-:Y:S01]  /*0ca0*/  NOP ;  /* 0x0000000000007918 */ /* 0x004fe20000000000 */
.L_x_14:
[----:B------:R-:W2:Y:S01]  /*0cb0*/  SHFL.IDX PT, R2, R89, RZ, 0x1f ;  /* 0x00001fff59027589 */ /* 0x000ea200000e0000 */
[----:B------:R-:W-:Y:S01]  /*0cc0*/  NOP ;  /* 0x0000000000007918 */ /* 0x000fe20000000000 */
[----:B--2---:R-:W-:-:S13]  /*0cd0*/  ISETP.NE.AND P0, PT, R2, 0x3, PT ;  /* 0x000000030200780c */ /* 0x004fda0003f05270 */
[----:B------:R-:W-:Y:S05]  /*0ce0*/  @P0 BRA `(.L_x_15) ;  /* 0x0000000000380947 */ /* 0x000fea0003800000 */
[----:B------:R-:W2:Y:S01]  /*0cf0*/  S2UR UR5, SR_CgaCtaId ;  /* 0x00000000000579c3 */ /* 0x000ea20000008800 */
[----:B-1----:R-:W-:Y:S01]  /*0d00*/  UMOV UR4, 0x400 ;  /* 0x0000040000047882 */ /* 0x002fe20000000000 */
[----:B------:R-:W-:Y:S01]  /*0d10*/  UMOV UR6, 0x20 ;  /* 0x0000002000067882 */ /* 0x000fe20000000000 */
[----:B------:R-:W-:Y:S01]  /*0d20*/  ELECT P0, URZ, PT ;  /* 0x0000000000ff782f */ /* 0x000fe20003800000 */
[----:B------:R-:W-:-:S04]  /*0d30*/  UIADD3 UR6, UPT, UPT, -UR6, 0x100000, URZ ;  /* 0x0010000006067890 */ /* 0x000fc8000fffe1ff */
[----:B------:R-:W-:Y:S02]  /*0d40*/  USHF.L.U32 UR7, UR6, 0xb, URZ ;  /* 0x0000000b06077899 */ /* 0x000fe400080006ff */
[----:B------:R-:W-:Y:S02]  /*0d50*/  USHF.L.U32 UR6, UR6, 0x1, URZ ;  /* 0x0000000106067899 */ /* 0x000fe400080006ff */
[----:B--2---:R-:W-:Y:S01]  /*0d60*/  ULEA UR4, UR5, UR4, 0x18 ;  /* 0x0000000405047291 */ /* 0x004fe2000f8ec0ff */
[----:B------:R-:W1:Y:S11]  /*0d70*/  FENCE.VIEW.ASYNC.S ;  /* 0x00000000000073c6 */ /* 0x000e760000000000 */
[----:B-1----:R2:W1:Y:S01]  /*0d80*/  SYNCS.EXCH.64 URZ, [UR4+0x110], UR6 ;  /* 0x0001100604ff75b2 */ /* 0x0024620008000100 */
[----:B------:R2:W1:Y:S01]  /*0d90*/  SYNCS.EXCH.64 URZ, [UR4+0x120], UR6 ;  /* 0x0001200604ff75b2 */ /* 0x0004620008000100 */
[----:B------:R2:W1:Y:S01]  /*0da0*/  SYNCS.EXCH.64 URZ, [UR4+0x118], UR6 ;  /* 0x0001180604ff75b2 */ /* 0x0004620008000100 */
[----:B------:R2:W1:Y:S02]  /*0db0*/  SYNCS.EXCH.64 URZ, [UR4+0x128], UR6 ;  /* 0x0001280604ff75b2 */ /* 0x0004640008000100 */
[----:B--2---:R-:W-:Y:S01]  /*0dc0*/  NOP ;  /* 0x0000000000007918 */ /* 0x004fe20000000000 */
.L_x_15:
[----:B------:R-:W2:Y:S01]  /*0dd0*/  LDCU UR33, c[0x0][0x36c] ;  /* 0x00006d80ff2177ac */ /* 0x000ea20008000800 */
[----:B------:R-:W-:Y:S01]  /*0de0*/  ISETP.NE.OR P3, PT, R0, 0x2, !P3 ;  /* 0x000000020000780c */ /* 0x000fe20005f65670 */
[----:B------:R-:W-:Y:S01]  /*0df0*/  NOP ;  /* 0x0000000000007918 */ /* 0x000fe20000000000 */
[----:B------:R-:W-:Y:S01]  /*0e00*/  LOP3.LUT R0, R96, 0x1f, RZ, 0xc0, !PT ;  /* 0x0000001f60007812 */ /* 0x000fe200078ec0ff */
[----:B------:R-:W-:Y:S02]  /*0e10*/  UISETP.NE.AND UP4, UPT, UR21, URZ, UPT ;  /* 0x000000ff1500728c */ /* 0x000fe4000bf85270 */
[----:B--2---:R-:W-:-:S09]  /*0e20*/  UISETP.EQ.U32.AND UP0, UPT, UR33, 0x1, UPT ;  /* 0x000000012100788c */ /* 0x004fd2000bf02070 */
[----:B------:R-:W-:Y:S05]  /*0e30*/  BRA.U !UP0, `(.L_x_16) ;  /* 0x0000000108087547 */ /* 0x000fea000b800000 */
[----:B-1-34-:R-:W-:Y:S01]  /*0e40*/  UCGABAR_ARV ;  /* 0x00000000000079c7 */ /* 0x01afe20008000000 */
[----:B------:R-:W-:Y:S05]  /*0e50*/  BRA `(.L_x_17) ;  /* 0x0000000000047947 */ /* 0x000fea0003800000 */
.L_x_16:
[----:B-1-34-:R-:W-:Y:S01]  /*0e60*/  NOP ;  /* 0x0000000000007918 */ /* 0x01afe20000000000 */
.L_x_17:
[----:B------:R-:W1:Y:S01]  /*0e70*/  S2UR UR8, SR_CTAID.X ;  /* 0x00000000000879c3 */ /* 0x000e620000002500 */
[----:B------:R-:W-:-:S05]  /*0e80*/  CS2R.32 R3, SR_CgaSize ;  /* 0x0000000000037805 */ /* 0x000fca0000008a00 */
[----:B------:R-:W-:-:S05]  /*0e90*/  IMAD R3, R3, -0xa0, RZ ;  /* 0xffffff6003037824 */ /* 0x000fca00078e02ff */
[----:B------:R-:W-:-:S14]  /*0ea0*/  R2UR UR4, R3 ;  /* 0x00000000030472ca */ /* 0x000fdc00000e0000 */
[----:B------:R-:W2:Y:S01]  /*0eb0*/  LDCU UR4, c[0x0][UR4+0x2b0] ;  /* 0x00005600040477ac */ /* 0x000ea20008000800 */
[----:B------:R-:W-:-:S05]  /*0ec0*/  CS2R.32 R3, SR_CgaSize ;  /* 0x0000000000037805 */ /* 0x000fca0000008a00 */
[----:B------:R-:W-:-:S05]  /*0ed0*/  IMAD R3, R3, -0xa0, RZ ;  /* 0xffffff6003037824 */ /* 0x000fca00078e02ff */
[----:B------:R-:W-:-:S14]  /*0ee0*/  R2UR UR5, R3 ;  /* 0x00000000030572ca */ /* 0x000fdc00000e0000 */
[----:B------:R-:W3:Y:S01]  /*0ef0*/  LDCU UR5, c[0x0][UR5+0x2b4] ;  /* 0x00005680050577ac */ /* 0x000ee20008000800 */
[----:B------:R-:W4:Y:S01]  /*0f00*/  S2UR UR9, SR_CTAID.Y ;  /* 0x00000000000979c3 */ /* 0x000f220000002600 */
[----:B------:R-:W-:-:S05]  /*0f10*/  CS2R.32 R3, SR_CgaSize ;  /* 0x0000000000037805 */ /* 0x000fca0000008a00 */
[----:B------:R-:W-:-:S05]  /*0f20*/  IMAD R3, R3, -0xa0, RZ ;  /* 0xffffff6003037824 */ /* 0x000fca00078e02ff */
[----:B------:R-:W-:-:S14]  /*0f30*/  R2UR UR59, R3 ;  /* 0x00000000033b72ca */ /* 0x000fdc00000e0000 */
[----:B------:R-:W3:Y:S01]  /*0f40*/  LDCU UR59, c[0x0][UR59+0x2a0] ;  /* 0x000054003b3b77ac */ /* 0x000ee20008000800 */
[----:B------:R-:W3:Y:S01]  /*0f50*/  LDCU UR28, c[0x0][0xb24] ;  /* 0x00016480ff1c77ac */ /* 0x000ee20008000800 */
[----:B------:R-:W3:Y:S01]  /*0f60*/  S2UR UR6, SR_CgaCtaId ;  /* 0x00000000000679c3 */ /* 0x000ee20000008800 */
[----:B------:R-:W-:-:S05]  /*0f70*/  CS2R.32 R3, SR_CgaSize ;  /* 0x0000000000037805 */ /* 0x000fca0000008a00 */
[----:B------:R-:W-:-:S05]  /*0f80*/  IMAD R3, R3, -0xa0, RZ ;  /* 0xffffff6003037824 */ /* 0x000fca00078e02ff */
[----:B------:R-:W-:-:S14]  /*0f90*/  R2UR UR60, R3 ;  /* 0x00000000033c72ca */ /* 0x000fdc00000e0000 */
[----:B------:R-:W3:Y:S01]  /*0fa0*/  LDCU UR60, c[0x0][UR60+0x2a4] ;  /* 0x000054803c3c77ac */ /* 0x000ee20008000800 */
[----:B------:R-:W-:Y:S01]  /*0fb0*/  UMOV UR27, 0x1111 ;  /* 0x00001111001b7882 */ /* 0x000fe20000000000 */
[----:B------:R-:W-:Y:S01]  /*0fc0*/  UMOV UR26, 0xf ;  /* 0x0000000f001a7882 */ /* 0x000fe20000000000 */
[----:B------:R-:W3:Y:S01]  /*0fd0*/  LDCU UR42, c[0x0][0xb24] ;  /* 0x00016480ff2a77ac */ /* 0x000ee20008000800 */
[----:B-1----:R-:W-:Y:S01]  /*0fe0*/  I2FP.F32.U32 R3, UR8 ;  /* 0x0000000800037c45 */ /* 0x002fe20008201000 */
[----:B------:R-:W1:Y:S01]  /*0ff0*/  S2UR UR36, SR_CTAID.Z ;  /* 0x00000000002479c3 */ /* 0x000e620000002700 */
[----:B------:R-:W1:Y:S03]  /*1000*/  LDCU UR29, c[0x0][0xb30] ;  /* 0x00016600ff1d77ac */ /* 0x000e660008000800 */
[----:B--2---:R-:W-:Y:S01]  /*1010*/  FMUL R3, R3, UR4 ;  /* 0x0000000403037c20 */ /* 0x004fe20008400000 */
[----:B------:R-:W-:Y:S01]  /*1020*/  UISETP.NE.AND UP6, UPT, UR21, 0x2, UPT ;  /* 0x000000021500788c */ /* 0x000fe2000bfc5270 */
[----:B----4-:R-:W-:Y:S01]  /*1030*/  I2FP.F32.U32 R2, UR9 ;  /* 0x0000000900027c45 */ /* 0x010fe20008201000 */
[----:B---3--:R-:W-:-:S03]  /*1040*/  UISETP.GE.AND UP5, UPT, UR28, 0x1, UPT ;  /* 0x000000011c00788c */ /* 0x008fc6000bfa6270 */
[----:B------:R-:W2:Y:S01]  /*1050*/  F2I.U32.TRUNC.NTZ R3, R3 ;  /* 0x0000000300037305 */ /* 0x000ea2000020f000 */
[----:B------:R-:W-:Y:S01]  /*1060*/  UMOV UR16, UR8 ;  /* 0x0000000800107c82 */ /* 0x000fe20008000000 */
[----:B------:R-:W-:Y:S01]  /*1070*/  FMUL R2, R2, UR5 ;  /* 0x0000000502027c20 */ /* 0x000fe20008400000 */
[----:B------:R-:W-:Y:S01]  /*1080*/  UMOV UR20, UR9 ;  /* 0x0000000900147c82 */ /* 0x000fe20008000000 */
[----:B------:R-:W-:Y:S02]  /*1090*/  ULOP3.LUT UR49, UR6, 0x3, URZ, 0xc0, !UPT ;  /* 0x0000000306317892 */ /* 0x000fe4000f8ec0ff */
[----:B------:R-:W-:Y:S02]  /*10a0*/  ULOP3.LUT UR4, UR6, 0xc, URZ, 0xc0, !UPT ;  /* 0x0000000c06047892 */ /* 0x000fe4000f8ec0ff */
[----:B------:R-:W3:Y:S01]  /*10b0*/  F2I.U32.TRUNC.NTZ R2, R2 ;  /* 0x0000000200027305 */ /* 0x000ee2000020f000 */
[----:B------:R-:W-:Y:S02]  /*10c0*/  USHF.R.U32.HI UR32, URZ, 0x2, UR6 ;  /* 0x00000002ff207899 */ /* 0x000fe40008011606 */
[----:B------:R-:W-:-:S02]  /*10d0*/  USHF.L.U32 UR31, UR6, 0x9, URZ ;  /* 0x00000009061f7899 */ /* 0x000fc400080006ff */
[----:B------:R-:W-:Y:S02]  /*10e0*/  USHF.L.U32 UR30, UR6, 0xc, URZ ;  /* 0x0000000c061e7899 */ /* 0x000fe400080006ff */
[----:B------:R-:W-:Y:S01]  /*10f0*/  UISETP.GT.U32.AND UP1, UPT, UR49, 0xffff, UPT ;  /* 0x0000ffff3100788c */ /* 0x000fe2000bf24070 */
[----:B--2---:R-:W-:Y:S01]  /*1100*/  R2UR UR7, R3 ;  /* 0x00000000030772ca */ /* 0x004fe200000e0000 */
[----:B------:R-:W-:Y:S02]  /*1110*/  UISETP.GT.U32.AND UP0, UPT, UR4, 0xffff, UPT ;  /* 0x0000ffff0400788c */ /* 0x000fe4000bf04070 */
[----:B------:R-:W-:Y:S02]  /*1120*/  USEL UR5, UR49, 0xffff, !UP1 ;  /* 0x0000ffff31057887 */ /* 0x000fe4000c800000 */
[----:B------:R-:W-:Y:S01]  /*1130*/  USEL UR4, UR4, 0xffff, !UP0 ;  /* 0x0000ffff04047887 */ /* 0x000fe2000c000000 */
[----:B---3--:R-:W-:Y:S01]  /*1140*/  R2UR UR6, R2 ;  /* 0x00000000020672ca */ /* 0x008fe200000e0000 */
[----:B------:R-:W-:Y:S01]  /*1150*/  ULOP3.LUT UR5, UR5, 0xffff, URZ, 0xc0, !UPT ;  /* 0x0000ffff05057892 */ /* 0x000fe2000f8ec0ff */
[----:B------:R-:W-:Y:S01]  /*1160*/  PRMT R2, RZ, 0x7610, R2 ;  /* 0x00007610ff027816 */ /* 0x000fe20000000002 */
[----:B------:R-:W-:-:S02]  /*1170*/  ULOP3.LUT UR4, UR4, 0xffff, URZ, 0xc0, !UPT ;  /* 0x0000ffff04047892 */ /* 0x000fc4000f8ec0ff */
[----:B------:R-:W-:Y:S02]  /*1180*/  USHF.L.U32 UR27, UR27, UR5, URZ ;  /* 0x000000051b1b7299 */ /* 0x000fe400080006ff */
[----:B------:R-:W-:Y:S02]  /*1190*/  USHF.L.U32 UR26, UR26, UR4, URZ ;  /* 0x000000041a1a7299 */ /* 0x000fe400080006ff */
[----:B------:R-:W-:Y:S02]  /*11a0*/  UIADD3 UR5, UPT, UPT, -UR7, URZ, URZ ;  /* 0x000000ff07057290 */ /* 0x000fe4000fffe1ff */
[----:B------:R-:W-:Y:S02]  /*11b0*/  ULOP3.LUT UR31, UR31, 0x1800, URZ, 0xc0, !UPT ;  /* 0x000018001f1f7892 */ /* 0x000fe4000f8ec0ff */
[----:B------:R-:W-:Y:S02]  /*11c0*/  UIADD3 UR4, UPT, UPT, -UR6, URZ, URZ ;  /* 0x000000ff06047290 */ /* 0x000fe4000fffe1ff */
[----:B------:R-:W-:-:S02]  /*11d0*/  ULOP3.LUT UR30, UR30, 0x3000, URZ, 0xc0, !UPT ;  /* 0x000030001e1e7892 */ /* 0x000fc4000f8ec0ff */
[----:B------:R-:W-:Y:S02]  /*11e0*/  UIMAD UR59, UR59, UR5, UR8 ;  /* 0x000000053b3b72a4 */ /* 0x000fe4000f8e0208 */
[----:B------:R-:W-:Y:S01]  /*11f0*/  UIMAD UR60, UR60, UR4, UR9 ;  /* 0x000000043c3c72a4 */ /* 0x000fe2000f8e0209 */
[----:B-1----:R-:W-:Y:S11]  /*1200*/  BRA.U UP4, `(.L_x_18) ;  /* 0x0000000104c47547 */ /* 0x002ff6000b800000 */
[----:B------:R-:W-:Y:S02]  /*1210*/  UISETP.NE.AND UP0, UPT, UR60, URZ, UPT ;  /* 0x000000ff3c00728c */ /* 0x000fe4000bf05270 */
[----:B------:R-:W-:Y:S02]  /*1220*/  UISETP.NE.AND UP2, UPT, UR60, 0x1, UPT ;  /* 0x000000013c00788c */ /* 0x000fe4000bf45270 */
[----:B------:R-:W-:Y:S02]  /*1230*/  UISETP.NE.AND UP1, UPT, UR59, URZ, UP0 ;  /* 0x000000ff3b00728c */ /* 0x000fe40008725270 */
[----:B------:R-:W-:Y:S02]  /*1240*/  USEL UR6, URZ, 0x2, UP0 ;  /* 0x00000002ff067887 */ /* 0x000fe40008000000 */
[----:B------:R-:W-:Y:S02]  /*1250*/  USEL UR9, URZ, 0x1, UP1 ;  /* 0x00000001ff097887 */ /* 0x000fe40008800000 */
[----:B------:R-:W-:-:S02]  /*1260*/  UISETP.NE.AND UP1, UPT, UR60, 0x2, UPT ;  /* 0x000000023c00788c */ /* 0x000fc4000bf25270 */
[----:B------:R-:W-:Y:S02]  /*1270*/  USEL UR12, URZ, 0x4, UP0 ;  /* 0x00000004ff0c7887 */ /* 0x000fe40008000000 */
[----:B------:R-:W-:Y:S02]  /*1280*/  USEL UR17, URZ, 0x8, UP0 ;  /* 0x00000008ff117887 */ /* 0x000fe40008000000 */
[----:B------:R-:W-:Y:S02]  /*1290*/  UISETP.NE.AND UP0, UPT, UR60, 0x3, UPT ;  /* 0x000000033c00788c */ /* 0x000fe4000bf05270 */
[----:B------:R-:W-:Y:S02]  /*12a0*/  USEL UR4, URZ, 0x100, UP1 ;  /* 0x00000100ff047887 */ /* 0x000fe40008800000 */
[----:B------:R-:W-:Y:S02]  /*12b0*/  USEL UR10, URZ, 0x200, UP1 ;  /* 0x00000200ff0a7887 */ /* 0x000fe40008800000 */
[----:B------:R-:W-:-:S02]  /*12c0*/  USEL UR14, URZ, 0x400, UP1 ;  /* 0x00000400ff0e7887 */ /* 0x000fc40008800000 */
[----:B------:R-:W-:Y:S02]  /*12d0*/  USEL UR19, URZ, 0x800, UP1 ;  /* 0x00000800ff137887 */ /* 0x000fe40008800000 */
[----:B------:R-:W-:Y:S02]  /*12e0*/  USEL UR5, URZ, 0x10, UP2 ;  /* 0x00000010ff057887 */ /* 0x000fe40009000000 */
[----:B------:R-:W-:Y:S02]  /*12f0*/  UISETP.NE.AND UP1, UPT, UR59, URZ, UPT ;  /* 0x000000ff3b00728c */ /* 0x000fe4000bf25270 */
[----:B------:R-:W-:Y:S02]  /*1300*/  USEL UR7, URZ, 0x1000, UP0 ;  /* 0x00001000ff077887 */ /* 0x000fe40008000000 */
[----:B------:R-:W-:Y:S02]  /*1310*/  USEL UR11, URZ, 0x2000, UP0 ;  /* 0x00002000ff0b7887 */ /* 0x000fe40008000000 */
[----:B------:R-:W-:-:S02]  /*1320*/  USEL UR15, URZ, 0x4000, UP0 ;  /* 0x00004000ff0f7887 */ /* 0x000fc40008000000 */
[----:B------:R-:W-:Y:S02]  /*1330*/  USEL UR22, URZ, 0x8000, UP0 ;  /* 0x00008000ff167887 */ /* 0x000fe40008000000 */
[----:B------:R-:W-:Y:S02]  /*1340*/  UISETP.NE.AND UP0, UPT, UR59, 0x1, UPT ;  /* 0x000000013b00788c */ /* 0x000fe4000bf05270 */
[----:B------:R-:W-:Y:S02]  /*1350*/  USEL UR5, UR5, 0x10, UP1 ;  /* 0x0000001005057887 */ /* 0x000fe40008800000 */
[----:B------:R-:W-:Y:S02]  /*1360*/  USEL UR4, UR4, 0x100, UP1 ;  /* 0x0000010004047887 */ /* 0x000fe40008800000 */
[----:B------:R-:W-:Y:S02]  /*1370*/  USEL UR8, URZ, 0x20, UP2 ;  /* 0x00000020ff087887 */ /* 0x000fe40009000000 */
[----:B------:R-:W-:-:S02]  /*1380*/  USEL UR7, UR7, 0x1000, UP1 ;  /* 0x0000100007077887 */ /* 0x000fc40008800000 */
[----:B------:R-:W-:Y:S02]  /*1390*/  USEL UR6, UR6, 0x2, UP0 ;  /* 0x0000000206067887 */ /* 0x000fe40008000000 */
[----:B------:R-:W-:Y:S02]  /*13a0*/  UIADD3 UR4, UPT, UPT, UR4, UR5, UR9 ;  /* 0x0000000504047290 */ /* 0x000fe4000fffe009 */
[----:B------:R-:W-:Y:S02]  /*13b0*/  UISETP.NE.AND UP1, UPT, UR59, 0x2, UPT ;  /* 0x000000023b00788c */ /* 0x000fe4000bf25270 */
[----:B------:R-:W-:Y:S02]  /*13c0*/  USEL UR8, UR8, 0x20, UP0 ;  /* 0x0000002008087887 */ /* 0x000fe40008000000 */
[----:B------:R-:W-:Y:S02]  /*13d0*/  USEL UR5, UR10, 0x200, UP0 ;  /* 0x000002000a057887 */ /* 0x000fe40008000000 */
[----:B------:R-:W-:-:S02]  /*13e0*/  UIADD3 UR4, UPT, UPT, UR6, UR7, UR4 ;  /* 0x0000000706047290 */ /* 0x000fc4000fffe004 */
[----:B------:R-:W-:Y:S02]  /*13f0*/  USEL UR13, URZ, 0x40, UP2 ;  /* 0x00000040ff0d7887 */ /* 0x000fe40009000000 */
[----:B------:R-:W-:Y:S02]  /*1400*/  USEL UR9, UR11, 0x2000, UP0 ;  /* 0x000020000b097887 */ /* 0x000fe40008000000 */
[----:B------:R-:W-:Y:S02]  /*1410*/  USEL UR7, UR12, 0x4, UP1 ;  /* 0x000000040c077887 */ /* 0x000fe40008800000 */
[----:B------:R-:W-:Y:S02]  /*1420*/  UIADD3 UR4, UPT, UPT, UR5, UR8, UR4 ;  /* 0x0000000805047290 */ /* 0x000fe4000fffe004 */
[----:B------:R-:W-:Y:S02]  /*1430*/  UISETP.NE.AND UP0, UPT, UR59, 0x3, UPT ;  /* 0x000000033b00788c */ /* 0x000fe4000bf05270 */
[----:B------:R-:W-:-:S02]  /*1440*/  USEL UR6, UR13, 0x40, UP1 ;  /* 0x000000400d067887 */ /* 0x000fc40008800000 */
[----:B------:R-:W-:Y:S02]  /*1450*/  USEL UR5, UR14, 0x400, UP1 ;  /* 0x000004000e057887 */ /* 0x000fe40008800000 */
[----:B------:R-:W-:Y:S02]  /*1460*/  UIADD3 UR4, UPT, UPT, UR7, UR9, UR4 ;  /* 0x0000000907047290 */ /* 0x000fe4000fffe004 */
[----:B------:R-:W-:Y:S02]  /*1470*/  USEL UR18, URZ, 0x80, UP2 ;  /* 0x00000080ff127887 */ /* 0x000fe40009000000 */
[----:B------:R-:W-:Y:S02]  /*1480*/  USEL UR9, UR15, 0x4000, UP1 ;  /* 0x000040000f097887 */ /* 0x000fe40008800000 */
[----:B------:R-:W-:Y:S02]  /*1490*/  USEL UR8, UR17, 0x8, UP0 ;  /* 0x0000000811087887 */ /* 0x000fe40008000000 */
[----:B------:R-:W-:-:S02]  /*14a0*/  UIADD3 UR4, UPT, UPT, UR5, UR6, UR4 ;  /* 0x0000000605047290 */ /* 0x000fc4000fffe004 */
[----:B------:R-:W-:Y:S02]  /*14b0*/  USEL UR7, UR18, 0x80, UP0 ;  /* 0x0000008012077887 */ /* 0x000fe40008000000 */
[----:B------:R-:W-:Y:S02]  /*14c0*/  USEL UR6, UR19, 0x800, UP0 ;  /* 0x0000080013067887 */ /* 0x000fe40008000000 */
[----:B------:R-:W-:Y:S02]  /*14d0*/  UIADD3 UR4, UPT, UPT, UR8, UR9, UR4 ;  /* 0x0000000908047290 */ /* 0x000fe4000fffe004 */
[----:B------:R-:W-:Y:S02]  /*14e0*/  USEL UR5, UR22, 0x8000, UP0 ;  /* 0x0000800016057887 */ /* 0x000fe40008000000 */
[----:B------:R-:W-:-:S04]  /*14f0*/  UIADD3 UR4, UPT, UPT, UR6, UR7, UR4 ;  /* 0x0000000706047290 */ /* 0x000fc8000fffe004 */
[----:B------:R-:W-:-:S06]  /*1500*/  UIADD3 UR4, UPT, UPT, UR4, UR5, URZ ;  /* 0x0000000504047290 */ /* 0x000fcc000fffe0ff */
[----:B------:R-:W-:Y:S02]  /*1510*/  MOV R2, UR4 ;  /* 0x0000000400027c02 */ /* 0x000fe40008000f00 */
.L_x_18:
[----:B------:R-:W-:Y:S05]  /*1520*/  BRA.U !UP5, `(.L_x_19) ;  /* 0x000000010dd47547 */ /* 0x000fea000b800000 */
[----:B------:R-:W1:Y:S01]  /*1530*/  LDCU.128 UR12, c[0x0][0xb10] ;  /* 0x00016200ff0c77ac */ /* 0x000e620008000c00 */
[----:B------:R-:W2:Y:S01]  /*1540*/  LDCU UR6, c[0x0][0x370] ;  /* 0x00006e00ff0677ac */ /* 0x000ea20008000800 */
[----:B------:R-:W3:Y:S01]  /*1550*/  LDCU UR5, c[0x0][0x374] ;  /* 0x00006e80ff0577ac */ /* 0x000ee20008000800 */
[----:B------:R-:W4:Y:S01]  /*1560*/  LDCU UR17, c[0x0][0xb0c] ;  /* 0x00016180ff1177ac */ /* 0x000f220008000800 */
[----:B------:R-:W4:Y:S01]  /*1570*/  LDCU UR7, c[0x0][0xb20] ;  /* 0x00016400ff0777ac */ /* 0x000f220008000800 */
[----:B------:R-:W4:Y:S01]  /*1580*/  LDCU.64 UR8, c[0x0][0xb28] ;  /* 0x00016500ff0877ac */ /* 0x000f220008000a00 */
[----:B-1----:R-:W-:Y:S02]  /*1590*/  UISETP.NE.AND UP0, UPT, UR14, 0x1, UPT ;  /* 0x000000010e00788c */ /* 0x002fe4000bf05270 */
[----:B---3--:R-:W-:Y:S02]  /*15a0*/  UIMAD.WIDE.U32 UR10, UR5, UR15, URZ ;  /* 0x0000000f050a72a5 */ /* 0x008fe4000f8e00ff */
[----:B--2---:R-:W-:-:S02]  /*15b0*/  UIMAD.WIDE.U32 UR22, UR6, UR12, URZ ;  /* 0x0000000c061672a5 */ /* 0x004fc4000f8e00ff */
[----:B----4-:R-:W-:Y:S02]  /*15c0*/  UISETP.NE.AND UP1, UPT, UR17, 0x1, UPT ;  /* 0x000000011100788c */ /* 0x010fe4000bf25270 */
[----:B------:R-:W-:Y:S01]  /*15d0*/  UISETP.NE.AND UP2, UPT, UR28, 0x1, UPT ;  /* 0x000000011c00788c */ /* 0x000fe2000bf45270 */
[----:B------:R-:W-:Y:S02]  /*15e0*/  UMOV UR10, UR11 ;  /* 0x0000000b000a7c82 */ /* 0x000fe40008000000 */
[----:B------:R-:W-:Y:S01]  /*15f0*/  UMOV UR22, UR23 ;  /* 0x0000001700167c82 */ /* 0x000fe20008000000 */
[----:B------:R-:W-:Y:S02]  /*1600*/  @UP0 USHF.R.U32.HI UR5, URZ, UR7, UR10 ;  /* 0x00000007ff050299 */ /* 0x000fe4000801160a */
[----:B------:R-:W-:Y:S02]  /*1610*/  UIMAD.WIDE.U32 UR24, UR20, UR15, URZ ;  /* 0x0000000f141872a5 */ /* 0x000fe4000f8e00ff */
[----:B------:R-:W-:-:S02]  /*1620*/  UIMAD.WIDE.U32 UR10, UR5, UR8, URZ ;  /* 0x00000008050a72a5 */ /* 0x000fc4000f8e00ff */
[----:B------:R-:W-:Y:S02]  /*1630*/  @UP1 USHF.R.U32.HI UR6, URZ, UR13, UR22 ;  /* 0x0000000dff061299 */ /* 0x000fe40008011616 */
[----:B------:R-:W-:Y:S02]  /*1640*/  UIMAD.WIDE.U32 UR18, UR16, UR12, URZ ;  /* 0x0000000c101272a5 */ /* 0x000fe4000f8e00ff */
[----:B------:R-:W-:Y:S01]  /*1650*/  UIMAD.WIDE.U32 UR22, UR6, UR8, URZ ;  /* 0x00000008061672a5 */ /* 0x000fe2000f8e00ff */
[----:B------:R-:W-:Y:S01]  /*1660*/  UMOV UR4, UR25 ;  /* 0x0000001900047c82 */ /* 0x000fe20008000000 */
[----:B------:R-:W-:Y:S01]  /*1670*/  UMOV UR10, UR11 ;  /* 0x0000000b000a7c82 */ /* 0x000fe20008000000 */
[----:B------:R-:W-:Y:S02]  /*1680*/  USHF.R.U32.HI UR4, URZ, UR7, UR4 ;  /* 0x00000007ff047299 */ /* 0x000fe40008011604 */
[----:B------:R-:W-:Y:S01]  /*1690*/  @UP2 USHF.R.U32.HI UR5, URZ, UR9, UR10 ;  /* 0x00000009ff052299 */ /* 0x000fe2000801160a */
[----:B------:R-:W-:Y:S01]  /*16a0*/  UMOV UR18, UR19 ;  /* 0x0000001300127c82 */ /* 0x000fe20008000000 */
[----:B------:R-:W-:Y:S01]  /*16b0*/  UMOV UR22, UR23 ;  /* 0x0000001700167c82 */ /* 0x000fe20008000000 */
[----:B------:R-:W-:-:S02]  /*16c0*/  USHF.R.U32.HI UR13, URZ, UR13, UR18 ;  /* 0x0000000dff0d7299 */ /* 0x000fc40008011612 */
[----:B------:R-:W-:Y:S02]  /*16d0*/  USEL UR4, UR20, UR4, !UP0 ;  /* 0x0000000414047287 */ /* 0x000fe4000c000000 */
[----:B------:R-:W-:Y:S02]  /*16e0*/  @UP2 USHF.R.U32.HI UR6, URZ, UR9, UR22 ;  /* 0x00000009ff062299 */ /* 0x000fe40008011616 */
[----:B------:R-:W-:Y:S02]  /*16f0*/  UIMAD UR7, UR5, UR28, URZ ;  /* 0x0000001c050772a4 */ /* 0x000fe4000f8e02ff */
[----:B------:R-:W-:Y:S02]  /*1700*/  USEL UR5, UR16, UR13, !UP1 ;  /* 0x0000000d10057287 */ /* 0x000fe4000c800000 */
[----:B------:R-:W-:Y:S02]  /*1710*/  UIMAD UR12, UR6, UR28, URZ ;  /* 0x0000001c060c72a4 */ /* 0x000fe4000f8e02ff */
[----:B------:R-:W-:-:S02]  /*1720*/  UISETP.GE.AND UP0, UPT, UR4, UR7, UPT ;  /* 0x000000070400728c */ /* 0x000fc4000bf06270 */
[----:B------:R-:W-:Y:S02]  /*1730*/  UIMAD.WIDE.U32 UR10, UR4, UR8, URZ ;  /* 0x00000008040a72a5 */ /* 0x000fe4000f8e00ff */
[----:B------:R-:W-:Y:S02]  /*1740*/  UISETP.GE.OR UP0, UPT, UR5, UR12, UP0 ;  /* 0x0000000c0500728c */ /* 0x000fe40008706670 */
[----:B------:R-:W-:Y:S02]  /*1750*/  UIMAD.WIDE.U32 UR12, UR5, UR8, URZ ;  /* 0x00000008050c72a5 */ /* 0x000fe4000f8e00ff */
[----:B------:R-:W-:Y:S01]  /*1760*/  UIADD3 UR10, UPT, UPT, -UR4, URZ, URZ ;  /* 0x000000ff040a7290 */ /* 0x000fe2000fffe1ff */
[----:B------:R-:W-:Y:S01]  /*1770*/  UMOV UR8, UR11 ;  /* 0x0000000b00087c82 */ /* 0x000fe20008000000 */
[----:B------:R-:W-:Y:S02]  /*1780*/  UIADD3 UR11, UPT, UPT, -UR5, URZ, URZ ;  /* 0x000000ff050b7290 */ /* 0x000fe4000fffe1ff */
[----:B------:R-:W-:-:S03]  /*1790*/  USHF.R.U32.HI UR8, URZ, UR9, UR8 ;  /* 0x00000009ff087299 */ /* 0x000fc60008011608 */
[----:B------:R-:W-:Y:S01]  /*17a0*/  @!UP0 UMOV UR7, UR13 ;  /* 0x0000000d00078c82 */ /* 0x000fe20008000000 */
[----:B------:R-:W-:Y:S02]  /*17b0*/  UIMAD UR20, UR14, UR10, UR20 ;  /* 0x0000000a0e1472a4 */ /* 0x000fe4000f8e0214 */
[----:B------:R-:W-:Y:S02]  /*17c0*/  USEL UR8, UR4, UR8, !UP2 ;  /* 0x0000000804087287 */ /* 0x000fe4000d000000 */
[----:B------:R-:W-:Y:S02]  /*17d0*/  @!UP0 USHF.R.U32.HI UR7, URZ, UR9, UR7 ;  /* 0x00000009ff078299 */ /* 0x000fe40008011607 */
[----:B------:R-:W-:Y:S02]  /*17e0*/  UIADD3 UR9, UPT, UPT, -UR8, URZ, URZ ;  /* 0x000000ff08097290 */ /* 0x000fe4000fffe1ff */
[----:B------:R-:W-:Y:S02]  /*17f0*/  @!UP0 USEL UR7, UR5, UR7, !UP2 ;  /* 0x0000000705078287 */ /* 0x000fe4000d000000 */
[----:B------:R-:W-:-:S02]  /*1800*/  UIMAD UR9, UR28, UR9, UR4 ;  /* 0x000000091c0972a4 */ /* 0x000fc4000f8e0204 */
[----:B------:R-:W-:Y:S02]  /*1810*/  @!UP0 UIADD3 UR8, UPT, UPT, UR8, -UR7, URZ ;  /* 0x8000000708088290 */ /* 0x000fe4000fffe0ff */
[----:B------:R-:W-:Y:S02]  /*1820*/  @!UP0 UIMAD UR6, UR9, UR6, UR7 ;  /* 0x00000006090682a4 */ /* 0x000fe4000f8e0207 */
[----:B------:R-:W-:Y:S02]  /*1830*/  @!UP0 UIMAD UR4, UR8, UR28, UR5 ;  /* 0x0000001c080482a4 */ /* 0x000fe4000f8e0205 */
[----:B------:R-:W-:Y:S02]  /*1840*/  UIMAD UR16, UR17, UR11, UR16 ;  /* 0x0000000b111072a4 */ /* 0x000fe4000f8e0210 */
[----:B------:R-:W-:Y:S01]  /*1850*/  UIMAD UR20, UR4, UR14, UR20 ;  /* 0x0000000e041472a4 */ /* 0x000fe2000f8e0214 */
[----:B------:R-:W-:Y:S02]  /*1860*/  @!UP0 UMOV UR5, UR6 ;  /* 0x0000000600058c82 */ /* 0x000fe40008000000 */
[----:B------:R-:W-:-:S12]  /*1870*/  UIMAD UR16, UR5, UR17, UR16 ;  /* 0x00000011051072a4 */ /* 0x000fd8000f8e0210 */
.L_x_19:
[----:B------:R-:W-:-:S09]  /*1880*/  UISETP.NE.AND UP0, UPT, UR29, 0x1, UPT ;  /* 0x000000011d00788c */ /* 0x000fd2000bf05270 */
[----:B------:R-:W-:Y:S05]  /*1890*/  BRA.U UP0, `(.L_x_20) ;  /* 0x0000000100447547 */ /* 0x000fea000b800000 */
[----:B------:R-:W1:Y:S01]  /*18a0*/  LDCU.128 UR8, c[0x0][0xb10] ;  /* 0x00016200ff0877ac */ /* 0x000e620008000c00 */
[----:B------:R-:W2:Y:S01]  /*18b0*/  LDCU UR12, c[0x0][0xb0c] ;  /* 0x00016180ff0c77ac */ /* 0x000ea20008000800 */
[----:B------:R-:W3:Y:S01]  /*18c0*/  LDCU UR13, c[0x0][0xb20] ;  /* 0x00016400ff0d77ac */ /* 0x000ee20008000800 */
[----:B-1----:R-:W-:Y:S02]  /*18d0*/  UIMAD.WIDE.U32 UR6, UR16, UR8, URZ ;  /* 0x00000008100672a5 */ /* 0x002fe4000f8e00ff */
[----:B------:R-:W-:Y:S02]  /*18e0*/  UIMAD.WIDE.U32 UR4, UR20, UR11, URZ ;  /* 0x0000000b140472a5 */ /* 0x000fe4000f8e00ff */
[----:B--2---:R-:W-:Y:S02]  /*18f0*/  UISETP.NE.AND UP1, UPT, UR12, 0x1, UPT ;  /* 0x000000010c00788c */ /* 0x004fe4000bf25270 */
[----:B------:R-:W-:Y:S01]  /*1900*/  UISETP.NE.AND UP0, UPT, UR10, 0x1, UPT ;  /* 0x000000010a00788c */ /* 0x000fe2000bf05270 */
[----:B------:R-:W-:-:S02]  /*1910*/  UMOV UR6, UR7 ;  /* 0x0000000700067c82 */ /* 0x000fc40008000000 */
[----:B------:R-:W-:Y:S01]  /*1920*/  UMOV UR4, UR5 ;  /* 0x0000000500047c82 */ /* 0x000fe20008000000 */
[----:B------:R-:W-:Y:S02]  /*1930*/  USHF.R.U32.HI UR6, URZ, UR9, UR6 ;  /* 0x00000009ff067299 */ /* 0x000fe40008011606 */
[----:B---3--:R-:W-:Y:S02]  /*1940*/  USHF.R.U32.HI UR4, URZ, UR13, UR4 ;  /* 0x0000000dff047299 */ /* 0x008fe40008011604 */
[----:B------:R-:W-:Y:S02]  /*1950*/  USEL UR5, UR16, UR6, !UP1 ;  /* 0x0000000610057287 */ /* 0x000fe4000c800000 */
[----:B------:R-:W-:-:S04]  /*1960*/  USEL UR4, UR20, UR4, !UP0 ;  /* 0x0000000414047287 */ /* 0x000fc8000c000000 */
[----:B------:R-:W-:Y:S02]  /*1970*/  UIADD3 UR6, UPT, UPT, UR5, -UR4, URZ ;  /* 0x8000000405067290 */ /* 0x000fe4000fffe0ff */
[----:B------:R-:W-:Y:S02]  /*1980*/  UIADD3 UR4, UPT, UPT, -UR5, UR4, URZ ;  /* 0x0000000405047290 */ /* 0x000fe4000fffe1ff */
[----:B------:R-:W-:Y:S02]  /*1990*/  UIMAD UR20, UR6, UR10, UR20 ;  /* 0x0000000a061472a4 */ /* 0x000fe4000f8e0214 */
[----:B------:R-:W-:-:S12]  /*19a0*/  UIMAD UR16, UR4, UR12, UR16 ;  /* 0x0000000c041072a4 */ /* 0x000fd8000f8e0210 */
.L_x_20:
[----:B------:R-:W-:-:S09]  /*19b0*/  UISETP.EQ.U32.AND UP0, UPT, UR33, 0x1, UPT ;  /* 0x000000012100788c */ /* 0x000fd2000bf02070 */
[----:B------:R-:W-:Y:S05]  /*19c0*/  BRA.U !UP0, `(.L_x_21) ;  /* 0x00000001080c7547 */ /* 0x000fea000b800000 */
[----:B------:R-:W-:Y:S01]  /*19d0*/  UCGABAR_WAIT ;  /* 0x0000000000007dc7 */ /* 0x000fe20008000000 */
[----:B------:R-:W-:Y:S01]  /*19e0*/  CCTL.IVALL ;  /* 0x00000000ff00798f */ /* 0x000fe20002000000 */
[----:B------:R-:W-:Y:S05]  /*19f0*/  BRA `(.L_x_22) ;  /* 0x0000000000047947 */ /* 0x000fea0003800000 */
.L_x_21:
[----:B------:R-:W-:Y:S06]  /*1a00*/  BAR.SYNC.DEFER_BLOCKING 0x0 ;  /* 0x0000000000007b1d */ /* 0x000fec0000010000 */
.L_x_22:
[----:B------:R-:W-:Y:S05]  /*1a10*/  BRA.U UP6, `(.L_x_23) ;  /* 0x0000001506547547 */ /* 0x000fea000b800000 */
[----:B------:R-:W1:Y:S01]  /*1a20*/  LDCU UR7, c[0x0][0x38c] ;  /* 0x00007180ff0777ac */ /* 0x000e620008000800 */
[----:B------:R-:W2:Y:S01]  /*1a30*/  S2UR UR9, SR_CgaCtaId ;  /* 0x00000000000979c3 */ /* 0x000ea20000008800 */
[----:B------:R-:W-:Y:S01]  /*1a40*/  PLOP3.LUT P1, PT, PT, PT, UP3, 0x80, 0x8 ;  /* 0x000000000008781c */ /* 0x000fe20003f2f038 */
[----:B------:R-:W-:Y:S01]  /*1a50*/  IMAD.MOV.U32 R12, RZ, RZ, 0x1 ;  /* 0x00000001ff0c7424 */ /* 0x000fe200078e00ff */
[----:B------:R-:W-:Y:S01]  /*1a60*/  UMOV UR8, 0x400 ;  /* 0x0000040000087882 */ /* 0x000fe20000000000 */
[----:B------:R-:W-:Y:S01]  /*1a70*/  UISETP.NE.AND UP1, UPT, UR21, URZ, UPT ;  /* 0x000000ff1500728c */ /* 0x000fe2000bf25270 */
[----:B------:R-:W-:Y:S01]  /*1a80*/  ISETP.EQ.OR P2, PT, R0, RZ, P3 ;  /* 0x000000ff0000720c */ /* 0x000fe20001f42670 */
[----:B------:R-:W-:Y:S01]  /*1a90*/  USHF.L.U32 UR5, UR32, 0x4, URZ ;  /* 0x0000000420057899 */ /* 0x000fe200080006ff */
[----:B------:R-:W-:Y:S02]  /*1aa0*/  PLOP3.LUT P1, PT, P1, PT, PT, 0x8, 0x80 ;  /* 0x000000000080781c */ /* 0x000fe40000f2e170 */
[----:B------:R-:W-:Y:S01]  /*1ab0*/  CS2R R10, SRZ ;  /* 0x00000000000a7805 */ /* 0x000fe2000001ff00 */
[----:B------:R-:W-:Y:S01]  /*1ac0*/  IMAD.MOV.U32 R9, RZ, RZ, RZ ;  /* 0x000000ffff097224 */ /* 0x000fe200078e00ff */
[----:B------:R-:W3:Y:S01]  /*1ad0*/  LDCU UR43, c[0x0][0x370] ;  /* 0x00006e00ff2b77ac */ /* 0x000ee20008000800 */
[----:B------:R-:W-:Y:S01]  /*1ae0*/  IMAD.MOV.U32 R8, RZ, RZ, 0x1 ;  /* 0x00000001ff087424 */ /* 0x000fe200078e00ff */
[----:B------:R-:W-:Y:S01]  /*1af0*/  USEL UR25, UR38, 0x2, UP1 ;  /* 0x0000000226197887 */ /* 0x000fe20008800000 */
[----:B------:R-:W4:Y:S01]  /*1b00*/  LDCU.64 UR28, c[0x0][0x348] ;  /* 0x00006900ff1c77ac */ /* 0x000f220008000a00 */
[----:B-1----:R-:W-:-:S02]  /*1b10*/  UIADD3 UR6, UPT, UPT, UR7, 0x7f, URZ ;  /* 0x0000007f07067890 */ /* 0x002fc4000fffe0ff */
[----:B------:R-:W-:Y:S02]  /*1b20*/  UIADD3 UR48, UPT, UPT, UR7, 0xfe, URZ ;  /* 0x000000fe07307890 */ /* 0x000fe4000fffe0ff */
[----:B------:R-:W-:Y:S02]  /*1b30*/  USHF.R.S32.HI UR4, URZ, 0x1f, UR6 ;  /* 0x0000001fff047899 */ /* 0x000fe40008011406 */
[----:B--2---:R-:W-:Y:S02]  /*1b40*/  ULEA UR21, UR9, UR8, 0x18 ;  /* 0x0000000809157291 */ /* 0x004fe4000f8ec0ff */
[----:B------:R-:W-:Y:S02]  /*1b50*/  ULEA.HI UR4, UR4, UR6, URZ, 0x7 ;  /* 0x0000000604047291 */ /* 0x000fe4000f8f38ff */
[----:B------:R-:W-:Y:S02]  /*1b60*/  UIADD3 UR6, UPT, UPT, UR7, -0x1, URZ ;  /* 0xffffffff07067890 */ /* 0x000fe4000fffe0ff */
[----:B------:R-:W-:-:S02]  /*1b70*/  USHF.R.S32.HI UR45, URZ, 0x7, UR4 ;  /* 0x00000007ff2d7899 */ /* 0x000fc40008011404 */
[----:B------:R-:W-:Y:S02]  /*1b80*/  UISETP.GE.U32.AND UP2, UPT, UR6, -0xff, UPT ;  /* 0xffffff010600788c */ /* 0x000fe4000bf46070 */
[----:B------:R-:W-:Y:S01]  /*1b90*/  UISETP.LT.U32.AND UP0, UPT, UR45, 0x8, UPT ;  /* 0x000000082d00788c */ /* 0x000fe2000bf01070 */
[----:B------:R-:W1:Y:S03]  /*1ba0*/  LDCU UR41, c[0x0][0x374] ;  /* 0x00006e80ff2977ac */ /* 0x000e660008000800 */
[----:B------:R-:W-:Y:S02]  /*1bb0*/  USEL UR44, UR45, 0x8, UP0 ;  /* 0x000000082d2c7887 */ /* 0x000fe40008000000 */
[----:B------:R-:W-:Y:S02]  /*1bc0*/  ULOP3.LUT UR46, UR5, 0x30, URZ, 0xe2, !UPT ;  /* 0x00000030052e7892 */ /* 0x000fe4000f8ee2ff */
[----:B------:R-:W-:-:S02]  /*1bd0*/  UIADD3 UR24, UPT, UPT, UR44, -0x1, URZ ;  /* 0xffffffff2c187890 */ /* 0x000fc4000fffe0ff */
[----:B------:R-:W-:Y:S02]  /*1be0*/  @UP2 UIADD3 UR24, UPT, UPT, UR44, URZ, URZ ;  /* 0x000000ff2c182290 */ /* 0x000fe4000fffe0ff */
[----:B------:R-:W-:Y:S02]  /*1bf0*/  UIADD3 UR38, UPT, UPT, UR21, 0x4400, UR31 ;  /* 0x0000440015267890 */ /* 0x000fe4000fffe01f */
[----:B------:R-:W-:Y:S02]  /*1c00*/  UIADD3 UR37, UPT, UPT, UR21, 0x14400, UR30 ;  /* 0x0001440015257890 */ /* 0x000fe4000fffe01e */
[----:B------:R-:W-:Y:S02]  /*1c10*/  UIADD3 UR47, UPT, UPT, UR45, -UR44, URZ ;  /* 0x8000002c2d2f7290 */ /* 0x000fe4000fffe0ff */
[----:B------:R-:W-:Y:S01]  /*1c20*/  UIADD3 UR24, UPT, UPT, UR24, 0x1, URZ ;  /* 0x0000000118187890 */ /* 0x000fe2000fffe0ff */
[----:B-1-34-:R-:W-:-:S11]  /*1c30*/  UMOV UR7, URZ ;  /* 0x000000ff00077c82 */ /* 0x01afd60008000000 */
.L_x_43:
[----:B-1----:R-:W1:Y:S02]  /*1c40*/  S2UR UR4, SR_CgaCtaId ;  /* 0x00000000000479c3 */ /* 0x002e640000008800 */
[----:B-1----:R-:W-:-:S09]  /*1c50*/  UISETP.NE.AND UP0, UPT, UR4, URZ, UPT ;  /* 0x000000ff0400728c */ /* 0x002fd2000bf05270 */
[----:B------:R-:W-:Y:S05]  /*1c60*/  BRA.U UP0, `(.L_x_24) ;  /* 0x0000000100287547 */ /* 0x000fea000b800000 */
[----:B------:R-:W-:Y:S02]  /*1c70*/  LEA R0, R9, UR21, 0x3 ;  /* 0x0000001509007c11 */ /* 0x000fe4000f8e18ff */
[----:B------:R-:W-:-:S04]  /*1c80*/  SHF.L.U32 R3, R8, 0x1f, RZ ;  /* 0x0000001f08037819 */ /* 0x000fc800000006ff */
[----:B------:R-:W1:Y:S02]  /*1c90*/  SYNCS.PHASECHK.TRANS64.TRYWAIT P0, [R0+URZ+0x120], R3 ;  /* 0x00012003000075a7 */ /* 0x000e6400080011ff */
[----:B-1----:R-:W-:Y:S05]  /*1ca0*/  @!P0 BRA `(.L_x_25) ;  /* 0x0000006000788947 */ /* 0x002fea0003800000 */
.L_x_117:
[----:B------:R2:W-:Y:S01]  /*1cb0*/  SYNCS.ARRIVE.TRANS64.A1T0 RZ, [R0+URZ+0x110], RZ ;  /* 0x000110ff00ff79a7 */ /* 0x0005e200081000ff */
[----:B------:R-:W-:-:S05]  /*1cc0*/  VIADD R9, R9, 0x1 ;  /* 0x0000000109097836 */ /* 0x000fca0000000000 */
[----:B------:R-:W-:-:S04]  /*1cd0*/  ISETP.NE.AND P0, PT, R9, 0x2, PT ;  /* 0x000000020900780c */ /* 0x000fc80003f05270 */
[----:B-1----:R-:W-:Y:S02]  /*1ce0*/  SEL R3, RZ, 0x1, P0 ;  /* 0x00000001ff037807 */ /* 0x002fe40000000000 */
[----:B------:R-:W-:Y:S02]  /*1cf0*/  SEL R9, R9, RZ, P0 ;  /* 0x000000ff09097207 */ /* 0x000fe40000000000 */
[----:B------:R-:W-:-:S07]  /*1d00*/  LOP3.LUT R8, R8, R3, RZ, 0x3c, !PT ;  /* 0x0000000308087212 */ /* 0x000fce00078e3cff */
.L_x_24:
[----:B------:R-:W-:Y:S01]  /*1d10*/  ULEA UR4, UR7, UR21, 0x3 ;  /* 0x0000001507047291 */ /* 0x000fe2000f8e18ff */
[----:B--2---:R-:W-:Y:S01]  /*1d20*/  SHF.L.U32 R0, R12, 0x1f, RZ ;  /* 0x0000001f0c007819 */ /* 0x004fe200000006ff */
[----:B------:R-:W-:Y:S02]  /*1d30*/  UISETP.GE.U32.AND UP0, UPT, UR48, 0xff, UPT ;  /* 0x000000ff3000788c */ /* 0x000fe4000bf06070 */
[----:B------:R-:W-:Y:S02]  /*1d40*/  ULEA UR11, UR20, UR49, 0x2 ;  /* 0x00000031140b7291 */ /* 0x000fe4000f8e10ff */
[----:B------:R-:W-:Y:S02]  /*1d50*/  ULEA UR35, UR16, UR46, 0x6 ;  /* 0x0000002e10237291 */ /* 0x000fe4000f8e30ff */
[----:B------:R-:W-:Y:S01]  /*1d60*/  USHF.L.U32 UR11, UR11, 0x5, URZ ;  /* 0x000000050b0b7899 */ /* 0x000fe200080006ff */
[----:B------:R1:W2:Y:S01]  /*1d70*/  SYNCS.PHASECHK.TRANS64.TRYWAIT P0, [UR4+0x40], R0 ;  /* 0x00004000ff0075a7 */ /* 0x0002a20008001104 */
[----:B------:R-:W-:Y:S01]  /*1d80*/  UMOV UR6, URZ ;  /* 0x000000ff00067c82 */ /* 0x000fe20008000000 */
[----:B------:R-:W-:Y:S09]  /*1d90*/  BRA.U !UP0, `(.L_x_26) ;  /* 0x0000000108c07547 */ /* 0x000ff2000b800000 */
[----:B------:R-:W-:Y:S01]  /*1da0*/  UMOV UR13, URZ ;  /* 0x000000ff000d7c82 */ /* 0x000fe20008000000 */
[----:B------:R-:W-:-:S05]  /*1db0*/  UMOV UR4, UR7 ;  /* 0x0000000700047c82 */ /* 0x000fca0008000000 */
.L_x_32:
[----:B------:R-:W-:Y:S01]  /*1dc0*/  ULEA UR33, UR4, UR21, 0x3 ;  /* 0x0000001504217291 */ /* 0x000fe2000f8e18ff */
[----:B--2---:R-:W-:Y:S01]  /*1dd0*/  @!P3 MOV R2, 0x6000 ;  /* 0x000060000002b802 */ /* 0x004fe20000000f00 */
[----:B--2-4-:R-:W-:Y:S10]  /*1de0*/  @P0 BRA `(.L_x_27) ;  /* 0x00000000000c0947 */ /* 0x014ff40003800000 */
[----:B------:R-:W-:-:S04]  /*1df0*/  SHF.L.U32 R3, R12, 0x1f, RZ ;  /* 0x0000001f0c037819 */ /* 0x000fc800000006ff */
[----:B------:R-:W2:Y:S02]  /*1e00*/  SYNCS.PHASECHK.TRANS64.TRYWAIT P0, [UR33+0x40], R3 ;  /* 0x00004003ff0075a7 */ /* 0x000ea40008001121 */
[----:B--2---:R-:W-:Y:S05]  /*1e10*/  @!P0 BRA `(.L_x_28) ;  /* 0x0000006000308947 */ /* 0x004fea0003800000 */
.L_x_27:
[----:B------:R2:W-:Y:S01]  /*1e20*/  @!P3 SYNCS.ARRIVE.TRANS64 RZ, [UR33], R2 ;  /* 0x00000002ffffb9a7 */ /* 0x0005e20008000021 */
[----:B------:R-:W-:-:S04]  /*1e30*/  ULOP3.LUT UR5, UR25, 0x2, URZ, 0xfc, !UPT ;  /* 0x0000000219057892 */ /* 0x000fc8000f8efcff */
[----:B------:R-:W-:-:S09]  /*1e40*/  UISETP.NE.AND UP0, UPT, UR5, 0x2, UPT ;  /* 0x000000020500788c */ /* 0x000fd2000bf05270 */
[----:B------:R-:W-:Y:S05]  /*1e50*/  BRA.U UP0, `(.L_x_29) ;  /* 0x0000000100047547 */ /* 0x000fea000b800000 */
[----:B------:R-:W-:Y:S05]  /*1e60*/  BPT.TRAP 0x1 ;  /* 0x000000040000795c */ /* 0x000fea0000300000 */
.L_x_29:
[----:B------:R-:W-:Y:S04]  /*1e70*/  BSSY.RECONVERGENT B0, `(.L_x_30) ;  /* 0x0000003000007945 */ /* 0x000fe80003800200 */
[----:B------:R-:W-:Y:S05]  /*1e80*/  @P2 BRA `(.L_x_31) ;  /* 0x0000000000042947 */ /* 0x000fea0003800000 */
[----:B------:R-:W-:Y:S05]  /*1e90*/  BPT.TRAP 0x1 ;  /* 0x000000040000795c */ /* 0x000fea0000300000 */
.L_x_31:
[----:B------:R-:W-:Y:S05]  /*1ea0*/  BSYNC.RECONVERGENT B0 ;  /* 0x0000000000007941 */ /* 0x000fea0003800200 */
.L_x_30:
[----:B------:R-:W-:Y:S02]  /*1eb0*/  UIADD3 UR5, UPT, UPT, UR4, 0x1, URZ ;  /* 0x0000000104057890 */ /* 0x000fe4000fffe0ff */
[----:B------:R-:W-:Y:S02]  /*1ec0*/  ULEA UR32, UR4, UR31, 0xd ;  /* 0x0000001f04207291 */ /* 0x000fe4000f8e68ff */
[----:B------:R-:W-:Y:S02]  /*1ed0*/  UISETP.NE.AND UP0, UPT, UR5, 0x8, UPT ;  /* 0x000000080500788c */ /* 0x000fe4000bf05270 */
[----:B------:R-:W-:Y:S02]  /*1ee0*/  ULEA UR8, UR4, UR30, 0xe ;  /* 0x0000001e04087291 */ /* 0x000fe4000f8e70ff */
[----:B------:R-:W-:Y:S02]  /*1ef0*/  USEL UR6, URZ, 0x1, UP0 ;  /* 0x00000001ff067887 */ /* 0x000fe40008000000 */
[----:B------:R-:W-:-:S02]  /*1f00*/  USEL UR7, UR5, URZ, UP0 ;  /* 0x000000ff05077287 */ /* 0x000fc40008000000 */
[----:B------:R-:W-:Y:S02]  /*1f10*/  UIADD3 UR4, UP0, UPT, UR28, 0x180, URZ ;  /* 0x000001801c047890 */ /* 0x000fe4000ff1e0ff */
[----:B------:R-:W-:Y:S01]  /*1f20*/  ULEA UR5, UR7, UR21, 0x3 ;  /* 0x0000001507057291 */ /* 0x000fe2000f8e18ff */
[----:B------:R-:W-:Y:S01]  /*1f30*/  LOP3.LUT R12, R12, UR6, RZ, 0x3c, !PT ;  /* 0x000000060c0c7c12 */ /* 0x000fe2000f8e3cff */
[----:B------:R-:W-:Y:S02]  /*1f40*/  USHF.L.U32 UR34, UR13, 0x7, URZ ;  /* 0x000000070d227899 */ /* 0x000fe400080006ff */
[----:B------:R-:W-:Y:S01]  /*1f50*/  UIADD3 UR13, UPT, UPT, UR13, 0x1, URZ ;  /* 0x000000010d0d7890 */ /* 0x000fe2000fffe0ff */
[----:B-1----:R-:W-:Y:S01]  /*1f60*/  SHF.L.U32 R0, R12, 0x1f, RZ ;  /* 0x0000001f0c007819 */ /* 0x002fe200000006ff */
[----:B------:R-:W-:Y:S02]  /*1f70*/  UIADD3 UR14, UP1, UPT, UR28, 0x80, URZ ;  /* 0x000000801c0e7890 */ /* 0x000fe4000ff3e0ff */
[----:B------:R-:W-:Y:S01]  /*1f80*/  UIADD3 UR32, UPT, UPT, UR21, 0x4400, UR32 ;  /* 0x0000440015207890 */ /* 0x000fe2000fffe020 */
[----:B------:R3:W4:Y:S01]  /*1f90*/  SYNCS.PHASECHK.TRANS64.TRYWAIT P0, [UR5+0x40], R0 ;  /* 0x00004000ff0075a7 */ /* 0x0007220008001105 */
[----:B------:R-:W-:-:S02]  /*1fa0*/  UIADD3.X UR5, UPT, UPT, URZ, UR29, URZ, UP0, !UPT ;  /* 0x0000001dff057290 */ /* 0x000fc400087fe4ff */
[----:B------:R-:W-:Y:S02]  /*1fb0*/  UISETP.NE.AND UP0, UPT, UR13, UR24, UPT ;  /* 0x000000180d00728c */ /* 0x000fe4000bf05270 */
[----:B------:R-:W-:Y:S02]  /*1fc0*/  UIADD3.X UR15, UPT, UPT, URZ, UR29, URZ, UP1, !UPT ;  /* 0x0000001dff0f7290 */ /* 0x000fe40008ffe4ff */
[----:B------:R-:W-:Y:S02]  /*1fd0*/  UPRMT UR16, URZ, 0x5410, UR27 ;  /* 0x00005410ff107896 */ /* 0x000fe4000800001b */
[----:B------:R-:W-:Y:S02]  /*1fe0*/  UIADD3 UR8, UPT, UPT, UR21, 0x14400, UR8 ;  /* 0x0001440015087890 */ /* 0x000fe4000fffe008 */
[----:B------:R-:W-:Y:S01]  /*1ff0*/  UPRMT UR6, URZ, 0x5410, UR26 ;  /* 0x00005410ff067896 */ /* 0x000fe2000800001a */
[----:B------:R-:W-:Y:S01]  /*2000*/  UMOV UR18, 0x0 ;  /* 0x0000000000127882 */ /* 0x000fe20000000000 */
[----:B------:R-:W-:Y:S01]  /*2010*/  UMOV UR19, 0x10000000 ;  /* 0x1000000000137882 */ /* 0x000fe20000000000 */
[----:B------:R-:W-:Y:S01]  /*2020*/  UMOV UR12, UR36 ;  /* 0x00000024000c7c82 */ /* 0x000fe20008000000 */
[----:B------:R-:W-:Y:S01]  /*2030*/  UMOV UR9, UR33 ;  /* 0x0000002100097c82 */ /* 0x000fe20008000000 */
[----:B------:R-:W-:Y:S01]  /*2040*/  UMOV UR10, UR34 ;  /* 0x00000022000a7c82 */ /* 0x000fe20008000000 */
[----:B------:R-:W-:Y:S03]  /*2050*/  UTMALDG.3D.MULTICAST [UR32], [UR14], UR16, desc[UR18] ;  /* 0x000012200e0073b4 */ /* 0x000fe60008011810 */
[----:B------:R1:W-:Y:S02]  /*2060*/  UTMALDG.3D.MULTICAST [UR8], [UR4], UR6, desc[UR18] ;  /* 0x00001208040073b4 */ /* 0x0003e40008011806 */
[----:B-1----:R-:W-:Y:S01]  /*2070*/  UMOV UR6, UR24 ;  /* 0x0000001800067c82 */ /* 0x002fe20008000000 */
[----:B------:R-:W-:Y:S01]  /*2080*/  UMOV UR4, UR7 ;  /* 0x0000000700047c82 */ /* 0x000fe20008000000 */
[----:B---3--:R-:W-:Y:S05]  /*2090*/  BRA.U UP0, `(.L_x_32) ;  /* 0xfffffffd00487547 */ /* 0x008fea000b83ffff */
.L_x_26:
[----:B------:R-:W-:Y:S01]  /*20a0*/  ULEA UR4, UR7, UR21, 0x3 ;  /* 0x0000001507047291 */ /* 0x000fe2000f8e18ff */
[----:B-1----:R-:W-:Y:S01]  /*20b0*/  SHF.L.U32 R0, R12, 0x1f, RZ ;  /* 0x0000001f0c007819 */ /* 0x002fe200000006ff */
[----:B------:R-:W-:Y:S01]  /*20c0*/  @!P1 SYNCS.ARRIVE.TRANS64.A1T0 RZ, [UR21+0xa8], RZ ;  /* 0x0000a8ffffff99a7 */ /* 0x000fe20008100015 */
[----:B------:R-:W-:-:S06]  /*20d0*/  UISETP.GT.AND UP0, UPT, UR45, UR44, UPT ;  /* 0x0000002c2d00728c */ /* 0x000fcc000bf04270 */
[----:B--2-4-:R1:W2:Y:S03]  /*20e0*/  SYNCS.PHASECHK.TRANS64.TRYWAIT P0, [UR4+0x40], R0 ;  /* 0x00004000ff0075a7 */ /* 0x0142a60008001104 */
[----:B------:R-:W-:Y:S05]  /*20f0*/  BRA.U !UP0, `(.L_x_33) ;  /* 0x0000000108bc7547 */ /* 0x000fea000b800000 */
[----:B------:R-:W-:Y:S01]  /*2100*/  UIADD3 UR13, UPT, UPT, UR47, UR6, URZ ;  /* 0x000000062f0d7290 */ /* 0x000fe2000fffe0ff */
[----:B------:R-:W-:-:S11]  /*2110*/  UMOV UR4, UR7 ;  /* 0x0000000700047c82 */ /* 0x000fd60008000000 */
.L_x_39:
[----:B------:R-:W-:Y:S01]  /*2120*/  ULEA UR17, UR4, UR21, 0x3 ;  /* 0x0000001504117291 */ /* 0x000fe2000f8e18ff */
[----:B--2---:R-:W-:Y:S01]  /*2130*/  @!P3 MOV R2, 0x6000 ;  /* 0x000060000002b802 */ /* 0x004fe20000000f00 */
[----:B--2-4-:R-:W-:Y:S10]  /*2140*/  @P0 BRA `(.L_x_34) ;  /* 0x00000000000c0947 */ /* 0x014ff40003800000 */
[----:B------:R-:W-:-:S04]  /*2150*/  SHF.L.U32 R3, R12, 0x1f, RZ ;  /* 0x0000001f0c037819 */ /* 0x000fc800000006ff */
[----:B------:R-:W2:Y:S02]  /*2160*/  SYNCS.PHASECHK.TRANS64.TRYWAIT P0, [UR17+0x40], R3 ;  /* 0x00004003ff0075a7 */ /* 0x000ea40008001111 */
[----:B--2---:R-:W-:Y:S05]  /*2170*/  @!P0 BRA `(.L_x_35) ;  /* 0x0000005c00708947 */ /* 0x004fea0003800000 */
.L_x_34:
[----:B------:R2:W-:Y:S01]  /*2180*/  @!P3 SYNCS.ARRIVE.TRANS64 RZ, [UR17], R2 ;  /* 0x00000002ffffb9a7 */ /* 0x0005e20008000011 */
[----:B------:R-:W-:-:S04]  /*2190*/  ULOP3.LUT UR5, UR25, 0x2, URZ, 0xfc, !UPT ;  /* 0x0000000219057892 */ /* 0x000fc8000f8efcff */
[----:B------:R-:W-:-:S09]  /*21a0*/  UISETP.NE.AND UP0, UPT, UR5, 0x2, UPT ;  /* 0x000000020500788c */ /* 0x000fd2000bf05270 */
[----:B------:R-:W-:Y:S05]  /*21b0*/  BRA.U UP0, `(.L_x_36) ;  /* 0x0000000100047547 */ /* 0x000fea000b800000 */
[----:B------:R-:W-:Y:S05]  /*21c0*/  BPT.TRAP 0x1 ;  /* 0x000000040000795c */ /* 0x000fea0000300000 */
.L_x_36:
[----:B------:R-:W-:Y:S04]  /*21d0*/  BSSY.RECONVERGENT B0, `(.L_x_37) ;  /* 0x0000003000007945 */ /* 0x000fe80003800200 */
[----:B------:R-:W-:Y:S05]  /*21e0*/  @P2 BRA `(.L_x_38) ;  /* 0x0000000000042947 */ /* 0x000fea0003800000 */
[----:B------:R-:W-:Y:S05]  /*21f0*/  BPT.TRAP 0x1 ;  /* 0x000000040000795c */ /* 0x000fea0000300000 */
.L_x_38:
[----:B------:R-:W-:Y:S05]  /*2200*/  BSYNC.RECONVERGENT B0 ;  /* 0x0000000000007941 */ /* 0x000fea0003800200 */
.L_x_37:
[----:B------:R-:W-:Y:S02]  /*2210*/  UIADD3 UR5, UPT, UPT, UR4, 0x1, URZ ;  /* 0x0000000104057890 */ /* 0x000fe4000fffe0ff */
[----:B------:R-:W-:Y:S02]  /*2220*/  UIADD3 UR14, UP1, UPT, UR28, 0x80, URZ ;  /* 0x000000801c0e7890 */ /* 0x000fe4000ff3e0ff */
[----:B------:R-:W-:Y:S02]  /*2230*/  UISETP.NE.AND UP0, UPT, UR5, 0x8, UPT ;  /* 0x000000080500788c */ /* 0x000fe4000bf05270 */
[----:B------:R-:W-:Y:S02]  /*2240*/  ULEA UR16, UR4, UR38, 0xd ;  /* 0x0000002604107291 */ /* 0x000fe4000f8e68ff */
[----:B------:R-:W-:Y:S02]  /*2250*/  USEL UR8, URZ, 0x1, UP0 ;  /* 0x00000001ff087887 */ /* 0x000fe40008000000 */
[----:B------:R-:W-:-:S02]  /*2260*/  USEL UR7, UR5, URZ, UP0 ;  /* 0x000000ff05077287 */ /* 0x000fc40008000000 */
[----:B------:R-:W-:Y:S02]  /*2270*/  UIADD3 UR22, UP0, UPT, UR28, 0x180, URZ ;  /* 0x000001801c167890 */ /* 0x000fe4000ff1e0ff */
[----:B------:R-:W-:Y:S01]  /*2280*/  ULEA UR5, UR7, UR21, 0x3 ;  /* 0x0000001507057291 */ /* 0x000fe2000f8e18ff */
[----:B------:R-:W-:Y:S01]  /*2290*/  LOP3.LUT R12, R12, UR8, RZ, 0x3c, !PT ;  /* 0x000000080c0c7c12 */ /* 0x000fe2000f8e3cff */
[----:B------:R-:W-:Y:S02]  /*22a0*/  ULEA UR8, UR4, UR37, 0xe ;  /* 0x0000002504087291 */ /* 0x000fe4000f8e70ff */
[----:B------:R-:W-:Y:S01]  /*22b0*/  USHF.L.U32 UR18, UR6, 0x7, URZ ;  /* 0x0000000706127899 */ /* 0x000fe200080006ff */
[----:B-1----:R-:W-:Y:S01]  /*22c0*/  SHF.L.U32 R0, R12, 0x1f, RZ ;  /* 0x0000001f0c007819 */ /* 0x002fe200000006ff */
[----:B------:R-:W-:Y:S02]  /*22d0*/  UPRMT UR4, URZ, 0x5410, UR27 ;  /* 0x00005410ff047896 */ /* 0x000fe4000800001b */
[----:B------:R-:W-:Y:S01]  /*22e0*/  UIADD3.X UR15, UPT, UPT, URZ, UR29, URZ, UP1, !UPT ;  /* 0x0000001dff0f7290 */ /* 0x000fe20008ffe4ff */
[----:B------:R3:W4:Y:S01]  /*22f0*/  SYNCS.PHASECHK.TRANS64.TRYWAIT P0, [UR5+0x40], R0 ;  /* 0x00004000ff0075a7 */ /* 0x0007220008001105 */
[----:B------:R-:W-:-:S02]  /*2300*/  UPRMT UR5, URZ, 0x5410, UR26 ;  /* 0x00005410ff057896 */ /* 0x000fc4000800001a */
[----:B------:R-:W-:Y:S01]  /*2310*/  UIADD3.X UR23, UPT, UPT, URZ, UR29, URZ, UP0, !UPT ;  /* 0x0000001dff177290 */ /* 0x000fe200087fe4ff */
[----:B------:R-:W-:Y:S01]  /*2320*/  UMOV UR32, 0x0 ;  /* 0x0000000000207882 */ /* 0x000fe20000000000 */
[----:B------:R-:W-:Y:S01]  /*2330*/  UMOV UR33, 0x10000000 ;  /* 0x1000000000217882 */ /* 0x000fe20000000000 */
[----:B------:R-:W-:Y:S01]  /*2340*/  UMOV UR19, UR35 ;  /* 0x0000002300137c82 */ /* 0x000fe20008000000 */
[----:B------:R-:W-:Y:S01]  /*2350*/  UMOV UR20, UR36 ;  /* 0x0000002400147c82 */ /* 0x000fe20008000000 */
[----:B------:R-:W-:Y:S01]  /*2360*/  UMOV UR12, UR36 ;  /* 0x00000024000c7c82 */ /* 0x000fe20008000000 */
[----:B------:R-:W-:Y:S01]  /*2370*/  UMOV UR9, UR17 ;  /* 0x0000001100097c82 */ /* 0x000fe20008000000 */
[----:B------:R-:W-:Y:S01]  /*2380*/  UMOV UR10, UR18 ;  /* 0x00000012000a7c82 */ /* 0x000fe20008000000 */
[----:B------:R1:W-:Y:S01]  /*2390*/  UTMALDG.3D.MULTICAST [UR16], [UR14], UR4, desc[UR32] ;  /* 0x000020100e0073b4 */ /* 0x0003e20008011804 */
[----:B------:R-:W-:-:S04]  /*23a0*/  UIADD3 UR6, UPT, UPT, UR6, 0x1, URZ ;  /* 0x0000000106067890 */ /* 0x000fc8000fffe0ff */
[----:B------:R-:W-:Y:S01]  /*23b0*/  UISETP.NE.AND UP0, UPT, UR6, UR13, UPT ;  /* 0x0000000d0600728c */ /* 0x000fe2000bf05270 */
[----:B------:R3:W-:Y:S01]  /*23c0*/  UTMALDG.3D.MULTICAST [UR8], [UR22], UR5, desc[UR32] ;  /* 0x00002008160073b4 */ /* 0x0007e20008011805 */
[----:B-1----:R-:W-:-:S07]  /*23d0*/  UMOV UR4, UR7 ;  /* 0x0000000700047c82 */ /* 0x002fce0008000000 */
[----:B---3--:R-:W-:Y:S05]  /*23e0*/  BRA.U UP0, `(.L_x_39) ;  /* 0xfffffffd004c7547 */ /* 0x008fea000b83ffff */
.L_x_33:
[C---:B------:R-:W-:Y:S01]  /*23f0*/  LEA R3, R11.reuse, UR21, 0x3 ;  /* 0x000000150b037c11 */ /* 0x040fe2000f8e18ff */
[----:B------:R-:W-:Y:S01]  /*2400*/  NOP ;  /* 0x0000000000007918 */ /* 0x000fe20000000000 */
[----:B-1----:R-:W-:Y:S02]  /*2410*/  SHF.L.U32 R0, R10, 0x1f, RZ ;  /* 0x0000001f0a007819 */ /* 0x002fe400000006ff */
[----:B------:R-:W-:Y:S02]  /*2420*/  LEA R5, R11, UR21, 0x4 ;  /* 0x000000150b057c11 */ /* 0x000fe4000f8e20ff */
[----:B--2-4-:R-:W1:Y:S02]  /*2430*/  SYNCS.PHASECHK.TRANS64.TRYWAIT P0, [R3+URZ+0xb0], R0 ;  /* 0x0000b000030075a7 */ /* 0x014e6400080011ff */
[----:B-1----:R-:W-:Y:S05]  /*2440*/  @!P0 BRA `(.L_x_40) ;  /* 0x0000005800d48947 */ /* 0x002fea0003800000 */
.L_x_120:
[----:B------:R-:W2:Y:S01]  /*2450*/  LDS.128 R4, [R5+0x140] ;  /* 0x0001400005047984 */ /* 0x000ea20000000c00 */
[----:B------:R-:W-:Y:S01]  /*2460*/  UISETP.GE.AND UP0, UPT, UR42, 0x1, UPT ;  /* 0x000000012a00788c */ /* 0x000fe2000bf06270 */
[----:B------:R-:W-:Y:S01]  /*2470*/  @!PT LDS RZ, [RZ] ;  /* 0x00000000fffff984 */ /* 0x000fe20000000800 */
[----:B------:R-:W-:Y:S01]  /*2480*/  @!PT LDS RZ, [RZ] ;  /* 0x00000000fffff984 */ /* 0x000fe20000000800 */
[----:B------:R-:W-:Y:S01]  /*2490*/  @!PT LDS RZ, [RZ] ;  /* 0x00000000fffff984 */ /* 0x000fe20000000800 */
[----:B------:R-:W-:Y:S01]  /*24a0*/  @!PT LDS RZ, [RZ] ;  /* 0x00000000fffff984 */ /* 0x000fe20000000800 */
[----:B------:R3:W-:Y:S06]  /*24b0*/  MEMBAR.ALL.CTA ;  /* 0x0000000000007992 */ /* 0x0007ec0000008000 */
[----:B---3--:R-:W3:Y:S01]  /*24c0*/  FENCE.VIEW.ASYNC.S ;  /* 0x00000000000073c6 */ /* 0x008ee20000000000 */
[----:B--2---:R-:W-:-:S13]  /*24d0*/  LOP3.LUT P0, RZ, R6, 0x1, RZ, 0xc0, !PT ;  /* 0x0000000106ff7812 */ /* 0x004fda000780c0ff */
[----:B---3--:R-:W-:Y:S01]  /*24e0*/  VOTEU.ANY UP1, P0 ;  /* 0x0000000000ff7886 */ /* 0x008fe20000020100 */
[----:B------:R-:W-:-:S13]  /*24f0*/  PLOP3.LUT P0, PT, PT, PT, UP1, 0x80, 0x8 ;  /* 0x000000000008781c */ /* 0x000fda0003f0f018 */
[----:B-1----:R-:W-:Y:S02]  /*2500*/  @P0 LOP3.LUT R0, R5, 0xffff, RZ, 0xc0, !PT ;  /* 0x0000ffff05000812 */ /* 0x002fe400078ec0ff */
[----:B------:R-:W-:Y:S02]  /*2510*/  @P0 MOV R2, R4 ;  /* 0x0000000400020202 */ /* 0x000fe40000000f00 */
[----:B------:R-:W-:Y:S01]  /*2520*/  @P0 R2UR UR5, R0 ;  /* 0x00000000000502ca */ /* 0x000fe200000e0000 */
[----:B------:R-:W-:Y:S01]  /*2530*/  VIADD R0, R3, 0xc0 ;  /* 0x000000c003007836 */ /* 0x000fe20000000000 */
[----:B------:R-:W-:Y:S02]  /*2540*/  @P0 SHF.R.U32.HI R4, RZ, 0x10, R5 ;  /* 0x00000010ff040819 */ /* 0x000fe40000011605 */
[----:B------:R-:W-:Y:S02]  /*2550*/  @P0 R2UR UR6, R2 ;  /* 0x00000000020602ca */ /* 0x000fe400000e0000 */
[----:B------:R-:W-:-:S02]  /*2560*/  PRMT R0, RZ, 0x654, R0 ;  /* 0x00000654ff007816 */ /* 0x000fc40000000000 */
[----:B------:R-:W-:Y:S02]  /*2570*/  @P0 R2UR UR4, R4 ;  /* 0x00000000040402ca */ /* 0x000fe400000e0000 */
[----:B------:R1:W-:Y:S03]  /*2580*/  SYNCS.ARRIVE.TRANS64.RED.A1T0 RZ, [R0+URZ], RZ ;  /* 0x000000ff00ff79a7 */ /* 0x0003e600081004ff */
[----:B------:R-:W-:-:S04]  /*2590*/  @UP1 UMOV UR39, UR5 ;  /* 0x0000000500271c82 */ /* 0x000fc80008000000 */
[----:B------:R-:W-:-:S04]  /*25a0*/  @UP1 UMOV UR40, UR6 ;  /* 0x0000000600281c82 */ /* 0x000fc80008000000 */
[----:B------:R-:W-:Y:S01]  /*25b0*/  @UP1 UMOV UR36, UR4 ;  /* 0x0000000400241c82 */ /* 0x000fe20008000000 */
[----:B------:R-:W-:Y:S05]  /*25c0*/  BRA.U !UP0, `(.L_x_41) ;  /* 0x0000000108d47547 */ /* 0x000fea000b800000 */
[----:B------:R-:W2:Y:S01]  /*25d0*/  LDCU.128 UR12, c[0x0][0xb10] ;  /* 0x00016200ff0c77ac */ /* 0x000ea20008000c00 */
[----:B------:R-:W3:Y:S01]  /*25e0*/  LDCU UR22, c[0x0][0xb20] ;  /* 0x00016400ff1677ac */ /* 0x000ee20008000800 */
[----:B------:R-:W4:Y:S01]  /*25f0*/  LDCU UR20, c[0x0][0xb0c] ;  /* 0x00016180ff1477ac */ /* 0x000f220008000800 */
[----:B------:R-:W1:Y:S01]  /*2600*/  LDCU.64 UR8, c[0x0][0xb28] ;  /* 0x00016500ff0877ac */ /* 0x000e620008000a00 */
[----:B------:R-:W-:Y:S02]  /*2610*/  UISETP.NE.AND UP3, UPT, UR42, 0x1, UPT ;  /* 0x000000012a00788c */ /* 0x000fe4000bf65270 */
[----:B--2---:R-:W-:Y:S02]  /*2620*/  UIMAD.WIDE.U32 UR10, UR41, UR15, URZ ;  /* 0x0000000f290a72a5 */ /* 0x004fe4000f8e00ff */
[----:B------:R-:W-:Y:S02]  /*2630*/  UIMAD.WIDE.U32 UR4, UR43, UR12, URZ ;  /* 0x0000000c2b0472a5 */ /* 0x000fe4000f8e00ff */
[----:B------:R-:W-:-:S02]  /*2640*/  UISETP.NE.AND UP0, UPT, UR14, 0x1, UPT ;  /* 0x000000010e00788c */ /* 0x000fc4000bf05270 */
[----:B------:R-:W-:Y:S01]  /*2650*/  UIMAD.WIDE.U32 UR18, UR39, UR15, URZ ;  /* 0x0000000f271272a5 */ /* 0x000fe2000f8e00ff */
[----:B------:R-:W-:Y:S02]  /*2660*/  UMOV UR10, UR11 ;  /* 0x0000000b000a7c82 */ /* 0x000fe40008000000 */
[----:B------:R-:W-:Y:S01]  /*2670*/  UMOV UR4, UR5 ;  /* 0x0000000500047c82 */ /* 0x000fe20008000000 */
[----:B---3--:R-:W-:Y:S02]  /*2680*/  USHF.R.U32.HI UR10, URZ, UR22, UR10 ;  /* 0x00000016ff0a7299 */ /* 0x008fe4000801160a */
[----:B----4-:R-:W-:Y:S02]  /*2690*/  UISETP.NE.AND UP2, UPT, UR20, 0x1, UPT ;  /* 0x000000011400788c */ /* 0x010fe4000bf45270 */
[----:B------:R-:W-:Y:S02]  /*26a0*/  USHF.R.U32.HI UR4, URZ, UR13, UR4 ;  /* 0x0000000dff047299 */ /* 0x000fe40008011604 */
[----:B------:R-:W-:-:S02]  /*26b0*/  USEL UR5, UR41, UR10, !UP0 ;  /* 0x0000000a29057287 */ /* 0x000fc4000c000000 */
[----:B------:R-:W-:Y:S02]  /*26c0*/  USEL UR6, UR43, UR4, !UP2 ;  /* 0x000000042b067287 */ /* 0x000fe4000d000000 */
[----:B-1----:R-:W-:Y:S01]  /*26d0*/  UIMAD.WIDE.U32 UR10, UR5, UR8, URZ ;  /* 0x00000008050a72a5 */ /* 0x002fe2000f8e00ff */
[----:B------:R-:W-:Y:S01]  /*26e0*/  UMOV UR4, UR19 ;  /* 0x0000001300047c82 */ /* 0x000fe20008000000 */
[----:B------:R-:W-:Y:S02]  /*26f0*/  UIMAD.WIDE.U32 UR16, UR40, UR12, URZ ;  /* 0x0000000c281072a5 */ /* 0x000fe4000f8e00ff */
[----:B------:R-:W-:-:S03]  /*2700*/  UIMAD.WIDE.U32 UR18, UR6, UR8, URZ ;  /* 0x00000008061272a5 */ /* 0x000fc6000f8e00ff */
[----:B------:R-:W-:Y:S01]  /*2710*/  UMOV UR10, UR11 ;  /* 0x0000000b000a7c82 */ /* 0x000fe20008000000 */
[----:B------:R-:W-:Y:S02]  /*2720*/  USHF.R.U32.HI UR4, URZ, UR22, UR4 ;  /* 0x00000016ff047299 */ /* 0x000fe40008011604 */
[----:B------:R-:W-:Y:S01]  /*2730*/  @UP3 USHF.R.U32.HI UR5, URZ, UR9, UR10 ;  /* 0x00000009ff053299 */ /* 0x000fe2000801160a */
[----:B------:R-:W-:Y:S01]  /*2740*/  UMOV UR16, UR17 ;  /* 0x0000001100107c82 */ /* 0x000fe20008000000 */
[----:B------:R-:W-:Y:S01]  /*2750*/  UMOV UR18, UR19 ;  /* 0x0000001300127c82 */ /* 0x000fe20008000000 */
[----:B------:R-:W-:Y:S02]  /*2760*/  USHF.R.U32.HI UR13, URZ, UR13, UR16 ;  /* 0x0000000dff0d7299 */ /* 0x000fe40008011610 */
[----:B------:R-:W-:Y:S02]  /*2770*/  USEL UR4, UR39, UR4, !UP0 ;  /* 0x0000000427047287 */ /* 0x000fe4000c000000 */
[----:B------:R-:W-:-:S02]  /*2780*/  @UP3 USHF.R.U32.HI UR6, URZ, UR9, UR18 ;  /* 0x00000009ff063299 */ /* 0x000fc40008011612 */
[----:B------:R-:W-:Y:S02]  /*2790*/  UIMAD UR10, UR42, UR5, URZ ;  /* 0x000000052a0a72a4 */ /* 0x000fe4000f8e02ff */
[----:B------:R-:W-:Y:S02]  /*27a0*/  USEL UR5, UR40, UR13, !UP2 ;  /* 0x0000000d28057287 */ /* 0x000fe4000d000000 */
[----:B------:R-:W-:Y:S02]  /*27b0*/  UIMAD UR12, UR42, UR6, URZ ;  /* 0x000000062a0c72a4 */ /* 0x000fe4000f8e02ff */
[----:B------:R-:W-:Y:S02]  /*27c0*/  UISETP.GE.AND UP0, UPT, UR4, UR10, UPT ;  /* 0x0000000a0400728c */ /* 0x000fe4000bf06270 */
[----:B------:R-:W-:Y:S02]  /*27d0*/  UIMAD.WIDE.U32 UR10, UR4, UR8, URZ ;  /* 0x00000008040a72a5 */ /* 0x000fe4000f8e00ff */
[----:B------:R-:W-:-:S02]  /*27e0*/  UISETP.GE.OR UP0, UPT, UR5, UR12, UP0 ;  /* 0x0000000c0500728c */ /* 0x000fc40008706670 */
        /* <DEDUP_REMOVED lines=19> */
.L_x_41:
[----:B------:R-:W2:Y:S02]  /*2920*/  LDCU UR4, c[0x0][0xb30] ;  /* 0x00016600ff0477ac */ /* 0x000ea40008000800 */
[----:B--2---:R-:W-:-:S09]  /*2930*/  UISETP.NE.AND UP0, UPT, UR4, 0x1, UPT ;  /* 0x000000010400788c */ /* 0x004fd2000bf05270 */
[----:B------:R-:W-:Y:S05]  /*2940*/  BRA.U UP0, `(.L_x_42) ;  /* 0x0000000100447547 */ /* 0x000fea000b800000 */
[----:B------:R-:W2:Y:S01]  /*2950*/  LDCU.128 UR12, c[0x0][0xb10] ;  /* 0x00016200ff0c77ac */ /* 0x000ea20008000c00 */
[----:B------:R-:W3:Y:S01]  /*2960*/  LDCU UR10, c[0x0][0xb0c] ;  /* 0x00016180ff0a77ac */ /* 0x000ee20008000800 */
[----:B------:R-:W4:Y:S01]  /*2970*/  LDCU UR6, c[0x0][0xb20] ;  /* 0x00016400ff0677ac */ /* 0x000f220008000800 */
[----:B--2---:R-:W-:Y:S02]  /*2980*/  UIMAD.WIDE.U32 UR8, UR40, UR12, URZ ;  /* 0x0000000c280872a5 */ /* 0x004fe4000f8e00ff */
[----:B------:R-:W-:Y:S02]  /*2990*/  UIMAD.WIDE.U32 UR4, UR39, UR15, URZ ;  /* 0x0000000f270472a5 */ /* 0x000fe4000f8e00ff */
[----:B---3--:R-:W-:Y:S02]  /*29a0*/  UISETP.NE.AND UP2, UPT, UR10, 0x1, UPT ;  /* 0x000000010a00788c */ /* 0x008fe4000bf45270 */
[----:B------:R-:W-:Y:S01]  /*29b0*/  UISETP.NE.AND UP0, UPT, UR14, 0x1, UPT ;  /* 0x000000010e00788c */ /* 0x000fe2000bf05270 */
[----:B------:R-:W-:-:S02]  /*29c0*/  UMOV UR8, UR9 ;  /* 0x0000000900087c82 */ /* 0x000fc40008000000 */
[----:B------:R-:W-:Y:S01]  /*29d0*/  UMOV UR4, UR5 ;  /* 0x0000000500047c82 */ /* 0x000fe20008000000 */
[----:B------:R-:W-:Y:S02]  /*29e0*/  USHF.R.U32.HI UR13, URZ, UR13, UR8 ;  /* 0x0000000dff0d7299 */ /* 0x000fe40008011608 */
[----:B----4-:R-:W-:Y:S02]  /*29f0*/  USHF.R.U32.HI UR4, URZ, UR6, UR4 ;  /* 0x00000006ff047299 */ /* 0x010fe40008011604 */
[----:B------:R-:W-:Y:S02]  /*2a00*/  USEL UR5, UR40, UR13, !UP2 ;  /* 0x0000000d28057287 */ /* 0x000fe4000d000000 */
[----:B------:R-:W-:-:S04]  /*2a10*/  USEL UR4, UR39, UR4, !UP0 ;  /* 0x0000000427047287 */ /* 0x000fc8000c000000 */
[----:B------:R-:W-:Y:S02]  /*2a20*/  UIADD3 UR6, UPT, UPT, UR5, -UR4, URZ ;  /* 0x8000000405067290 */ /* 0x000fe4000fffe0ff */
[----:B------:R-:W-:Y:S02]  /*2a30*/  UIADD3 UR4, UPT, UPT, -UR5, UR4, URZ ;  /* 0x0000000405047290 */ /* 0x000fe4000fffe1ff */
[----:B------:R-:W-:Y:S02]  /*2a40*/  UIMAD UR39, UR6, UR14, UR39 ;  /* 0x0000000e062772a4 */ /* 0x000fe4000f8e0227 */
[----:B------:R-:W-:-:S12]  /*2a50*/  UIMAD UR40, UR4, UR10, UR40 ;  /* 0x0000000a042872a4 */ /* 0x000fd8000f8e0228 */
.L_x_42:
[----:B------:R-:W-:Y:S01]  /*2a60*/  VIADD R11, R11, 0x1 ;  /* 0x000000010b0b7836 */ /* 0x000fe20000000000 */
[----:B------:R-:W-:Y:S01]  /*2a70*/  PLOP3.LUT P1, PT, PT, PT, PT, 0x80, 0x8 ;  /* 0x000000000008781c */ /* 0x000fe20003f2f070 */
[----:B------:R-:W-:Y:S02]  /*2a80*/  UIADD3 UR16, UPT, UPT, UR40, UR59, URZ ;  /* 0x0000003b28107290 */ /* 0x000fe4000fffe0ff */
[----:B------:R-:W-:Y:S01]  /*2a90*/  UIADD3 UR20, UPT, UPT, UR39, UR60, URZ ;  /* 0x0000003c27147290 */ /* 0x000fe2000fffe0ff */
[----:B------:R-:W-:-:S04]  /*2aa0*/  ISETP.NE.AND P0, PT, R11, 0x2, PT ;  /* 0x000000020b00780c */ /* 0x000fc80003f05270 */
[----:B------:R-:W-:Y:S02]  /*2ab0*/  SEL R3, RZ, 0x1, P0 ;  /* 0x00000001ff037807 */ /* 0x000fe40000000000 */
[----:B------:R-:W-:Y:S02]  /*2ac0*/  SEL R11, R11, RZ, P0 ;  /* 0x000000ff0b0b7207 */ /* 0x000fe40000000000 */
[----:B------:R-:W-:Y:S01]  /*2ad0*/  LOP3.LUT R10, R10, R3, RZ, 0x3c, !PT ;  /* 0x000000030a0a7212 */ /* 0x000fe200078e3cff */
[----:B------:R-:W-:Y:S06]  /*2ae0*/  BRA.U UP1, `(.L_x_43) ;  /* 0xfffffff101547547 */ /* 0x000fec000b83ffff */
[----:B------:R-:W-:Y:S01]  /*2af0*/  UIADD3 UR21, UPT, UPT, UR21, 0x40, URZ ;  /* 0x0000004015157890 */ /* 0x000fe2000fffe0ff */
[----:B------:R-:W-:-:S03]  /*2b00*/  SHF.L.U32 R3, R12, 0x1f, RZ ;  /* 0x0000001f0c037819 */ /* 0x000fc600000006ff */
[----:B------:R-:W-:-:S09]  /*2b10*/  ULEA UR4, UR7, UR21, 0x3 ;  /* 0x0000001507047291 */ /* 0x000fd2000f8e18ff */
[----:B------:R-:W2:Y:S02]  /*2b20*/  SYNCS.PHASECHK.TRANS64.TRYWAIT P0, [UR4], R3 ;  /* 0x00000003ff0075a7 */ /* 0x000ea40008001104 */
[----:B--2---:R-:W-:Y:S05]  /*2b30*/  @!P0 BRA `(.L_x_44) ;  /* 0x00000054002c8947 */ /* 0x004fea0003800000 */
.L_x_122:
[----:B------:R-:W-:-:S04]  /*2b40*/  UIADD3 UR4, UPT, UPT, UR7, 0x1, URZ ;  /* 0x0000000107047890 */ /* 0x000fc8000fffe0ff */
[----:B------:R-:W-:-:S04]  /*2b50*/  UISETP.NE.AND UP0, UPT, UR4, 0x8, UPT ;  /* 0x000000080400788c */ /* 0x000fc8000bf05270 */
[----:B------:R-:W-:Y:S02]  /*2b60*/  USEL UR6, URZ, 0x1, UP0 ;  /* 0x00000001ff067887 */ /* 0x000fe40008000000 */
[----:B------:R-:W-:-:S04]  /*2b70*/  USEL UR4, UR4, URZ, UP0 ;  /* 0x000000ff04047287 */ /* 0x000fc80008000000 */
[----:B------:R-:W-:Y:S01]  /*2b80*/  ULEA UR5, UR4, UR21, 0x3 ;  /* 0x0000001504057291 */ /* 0x000fe2000f8e18ff */
[----:B------:R-:W-:-:S04]  /*2b90*/  LOP3.LUT R2, R12, UR6, RZ, 0x3c, !PT ;  /* 0x000000060c027c12 */ /* 0x000fc8000f8e3cff */
[----:B-1----:R-:W-:-:S04]  /*2ba0*/  SHF.L.U32 R3, R2, 0x1f, RZ ;  /* 0x0000001f02037819 */ /* 0x002fc800000006ff */
[----:B------:R-:W1:Y:S02]  /*2bb0*/  SYNCS.PHASECHK.TRANS64.TRYWAIT P0, [UR5], R3 ;  /* 0x00000003ff0075a7 */ /* 0x000e640008001105 */
[----:B-1----:R-:W-:Y:S05]  /*2bc0*/  @!P0 BRA `(.L_x_45) ;  /* 0x0000005400208947 */ /* 0x002fea0003800000 */
.L_x_124:
        /* <DEDUP_REMOVED lines=9> */
.L_x_126:
        /* <DEDUP_REMOVED lines=9> */
.L_x_128:
        /* <DEDUP_REMOVED lines=9> */
.L_x_130:
        /* <DEDUP_REMOVED lines=9> */
.L_x_132:
        /* <DEDUP_REMOVED lines=9> */
.L_x_134:
[----:B------:R-:W-:-:S04]  /*2ea0*/  UIADD3 UR4, UPT, UPT, UR4, 0x1, URZ ;  /* 0x0000000104047890 */ /* 0x000fc8000fffe0ff */
[----:B------:R-:W-:-:S04]  /*2eb0*/  UISETP.NE.AND UP0, UPT, UR4, 0x8, UPT ;  /* 0x000000080400788c */ /* 0x000fc8000bf05270 */
[----:B------:R-:W-:Y:S02]  /*2ec0*/  USEL UR5, URZ, 0x1, UP0 ;  /* 0x00000001ff057887 */ /* 0x000fe40008000000 */
[----:B------:R-:W-:-:S04]  /*2ed0*/  USEL UR4, UR4, URZ, UP0 ;  /* 0x000000ff04047287 */ /* 0x000fc80008000000 */
[----:B------:R-:W-:Y:S01]  /*2ee0*/  ULEA UR4, UR4, UR21, 0x3 ;  /* 0x0000001504047291 */ /* 0x000fe2000f8e18ff */
[----:B-1----:R-:W-:-:S04]  /*2ef0*/  LOP3.LUT R3, R2, UR5, RZ, 0x3c, !PT ;  /* 0x0000000502037c12 */ /* 0x002fc8000f8e3cff */
[----:B------:R-:W-:Y:S01]  /*2f00*/  SHF.L.U32 R3, R3, 0x1f, RZ ;  /* 0x0000001f03037819 */ /* 0x000fe200000006ff */
[----:B------:R-:W-:-:S07]  /*2f10*/  IMAD.U32 R0, RZ, RZ, UR4 ;  /* 0x00000004ff007e24 */ /* 0x000fce000f8e00ff */
.L_x_51:
[----:B-1----:R1:W2:Y:S02]  /*2f20*/  SYNCS.PHASECHK.TRANS64.TRYWAIT P0, [R0+URZ], R3 ;  /* 0x00000003000075a7 */ /* 0x0022a400080011ff */
[----:B--2---:R-:W-:Y:S05]  /*2f30*/  @!P0 NANOSLEEP.SYNCS 0x989680 ;  /* 0x009896800000895d */ /* 0x004fea0003900000 */
[----:B------:R-:W2:Y:S02]  /*2f40*/  @!P0 SYNCS.PHASECHK.TRANS64 P0, [R0+URZ], R3 ;  /* 0x00000003000085a7 */ /* 0x000ea400080010ff */
[----:B--2---:R-:W-:Y:S05]  /*2f50*/  @P0 EXIT ;  /* 0x000000000000094d */ /* 0x004fea0003800000 */
[----:B------:R-:W-:Y:S05]  /*2f60*/  BRA `(.L_x_51) ;  /* 0xfffffffc00ec7947 */ /* 0x000fea000383ffff */
.L_x_23:
[----:B------:R-:W1:Y:S02]  /*2f70*/  S2UR UR4, SR_CgaCtaId ;  /* 0x00000000000479c3 */ /* 0x000e640000008800 */
[----:B-1----:R-:W-:-:S04]  /*2f80*/  UISETP.NE.AND UP0, UPT, UR4, URZ, UPT ;  /* 0x000000ff0400728c */ /* 0x002fc8000bf05270 */
[----:B------:R-:W-:-:S09]  /*2f90*/  UISETP.NE.OR UP0, UPT, UR21, 0x1, UP0 ;  /* 0x000000011500788c */ /* 0x000fd20008705670 */
[----:B------:R-:W-:Y:S05]  /*2fa0*/  BRA.U UP0, `(.L_x_52) ;  /* 0x00000005004c7547 */ /* 0x000fea000b800000 */
[----:B------:R-:W1:Y:S01]  /*2fb0*/  S2UR UR5, SR_CgaCtaId ;  /* 0x00000000000579c3 */ /* 0x000e620000008800 */
[----:B------:R-:W-:Y:S01]  /*2fc0*/  UMOV UR4, 0x400 ;  /* 0x0000040000047882 */ /* 0x000fe20000000000 */
[----:B------:R-:W-:Y:S01]  /*2fd0*/  ISETP.GE.U32.AND P2, PT, R0, 0x10, PT ;  /* 0x000000100000780c */ /* 0x000fe20003f46070 */
[----:B------:R-:W-:Y:S01]  /*2fe0*/  IMAD.MOV.U32 R12, RZ, RZ, 0x1 ;  /* 0x00000001ff0c7424 */ /* 0x000fe200078e00ff */
[----:B------:R-:W-:Y:S02]  /*2ff0*/  CS2R R10, SRZ ;  /* 0x00000000000a7805 */ /* 0x000fe4000001ff00 */
[----:B------:R-:W-:Y:S01]  /*3000*/  CS2R R8, SRZ ;  /* 0x0000000000087805 */ /* 0x000fe2000001ff00 */
[----:B-1----:R-:W-:-:S03]  /*3010*/  ULEA UR6, UR5, UR4, 0x18 ;  /* 0x0000000405067291 */ /* 0x002fc6000f8ec0ff */
[----:B------:R-:W-:-:S09]  /*3020*/  UMOV UR5, URZ ;  /* 0x000000ff00057c82 */ /* 0x000fd20008000000 */
.L_x_56:
[----:B------:R-:W-:Y:S02]  /*3030*/  LEA R2, R8, UR6, 0x3 ;  /* 0x0000000608027c11 */ /* 0x000fe4000f8e18ff */
[----:B------:R-:W-:-:S03]  /*3040*/  SHF.L.U32 R5, R9, 0x1f, RZ ;  /* 0x0000001f09057819 */ /* 0x000fc600000006ff */
[----:B------:R-:W-:Y:S01]  /*3050*/  VIADD R4, R2, 0x120 ;  /* 0x0000012002047836 */ /* 0x000fe20000000000 */
[----:B------:R-:W1:Y:S02]  /*3060*/  SYNCS.PHASECHK.TRANS64.TRYWAIT P0, [R2+URZ+0x110], R5 ;  /* 0x00011005020075a7 */ /* 0x000e6400080011ff */
[----:B-1----:R-:W-:Y:S05]  /*3070*/  @!P0 BRA `(.L_x_53) ;  /* 0x0000005000848947 */ /* 0x002fea0003800000 */
.L_x_135:
[----:B------:R-:W-:Y:S01]  /*3080*/  ULEA UR4, UR5, UR6, 0x3 ;  /* 0x0000000605047291 */ /* 0x000fe2000f8e18ff */
[----:B------:R-:W-:Y:S02]  /*3090*/  PRMT R4, RZ, 0x654, R4 ;  /* 0x00000654ff047816 */ /* 0x000fe40000000004 */
[----:B-1----:R-:W-:Y:S01]  /*30a0*/  SHF.L.U32 R5, R12, 0x1f, RZ ;  /* 0x0000001f0c057819 */ /* 0x002fe200000006ff */
[----:B------:R-:W-:Y:S01]  /*30b0*/  UIADD3 UR7, UPT, UPT, UR4, 0xb0, URZ ;  /* 0x000000b004077890 */ /* 0x000fe2000fffe0ff */
[----:B------:R1:W-:Y:S05]  /*30c0*/  SYNCS.ARRIVE.TRANS64.RED.A1T0 RZ, [R4+URZ], RZ ;  /* 0x000000ff04ff79a7 */ /* 0x0003ea00081004ff */
[----:B------:R-:W-:Y:S01]  /*30d0*/  IMAD.U32 R7, RZ, RZ, UR7 ;  /* 0x00000007ff077e24 */ /* 0x000fe2000f8e00ff */
[----:B------:R-:W2:Y:S04]  /*30e0*/  SYNCS.PHASECHK.TRANS64.TRYWAIT P0, [UR4+0xc0], R5 ;  /* 0x0000c005ff0075a7 */ /* 0x000ea80008001104 */
[----:B------:R-:W-:Y:S01]  /*30f0*/  PRMT R6, R0, 0x654, R7 ;  /* 0x0000065400067816 */ /* 0x000fe20000000007 */
[----:B-1----:R-:W-:Y:S01]  /*3100*/  @!P2 IMAD.MOV.U32 R4, RZ, RZ, 0x10 ;  /* 0x00000010ff04a424 */ /* 0x002fe200078e00ff */
[----:B--2---:R-:W-:Y:S06]  /*3110*/  @!P0 BRA `(.L_x_54) ;  /* 0x0000005000708947 */ /* 0x004fec0003800000 */
.L_x_137:
[----:B------:R-:W-:Y:S01]  /*3120*/  ULEA UR8, UR5, UR6, 0x4 ;  /* 0x0000000605087291 */ /* 0x000fe2000f8e20ff */
[----:B------:R-:W-:Y:S01]  /*3130*/  SEL R3, R6, R3, !P2 ;  /* 0x0000000306037207 */ /* 0x000fe20005000000 */
[----:B------:R-:W-:Y:S01]  /*3140*/  UIADD3 UR9, UPT, UPT, UR4, 0xb0, URZ ;  /* 0x000000b004097890 */ /* 0x000fe2000fffe0ff */
[----:B-1----:R-:W-:Y:S01]  /*3150*/  LEA R2, R11, UR6, 0x3 ;  /* 0x000000060b027c11 */ /* 0x002fe2000f8e18ff */
[----:B------:R-:W-:Y:S01]  /*3160*/  UIADD3 UR8, UPT, UPT, UR8, 0x140, URZ ;  /* 0x0000014008087890 */ /* 0x000fe2000fffe0ff */
[----:B------:R-:W-:Y:S01]  /*3170*/  SHF.L.U32 R5, R10, 0x1f, RZ ;  /* 0x0000001f0a057819 */ /* 0x000fe200000006ff */
[----:B------:R1:W-:Y:S01]  /*3180*/  @!P2 SYNCS.ARRIVE.TRANS64.RED RZ, [R3+URZ], R4 ;  /* 0x0000000403ffa9a7 */ /* 0x0003e200080004ff */
[----:B------:R-:W-:Y:S01]  /*3190*/  UIADD3 UR4, UPT, UPT, UR5, 0x1, URZ ;  /* 0x0000000105047890 */ /* 0x000fe2000fffe0ff */
[----:B------:R-:W-:-:S03]  /*31a0*/  VIADD R8, R8, 0x1 ;  /* 0x0000000108087836 */ /* 0x000fc60000000000 */
[----:B------:R-:W-:Y:S02]  /*31b0*/  UISETP.NE.AND UP0, UPT, UR4, 0x2, UPT ;  /* 0x000000020400788c */ /* 0x000fe4000bf05270 */
[----:B------:R-:W-:Y:S06]  /*31c0*/  UGETNEXTWORKID.BROADCAST [UR8], [UR9] ;  /* 0x00000000080073ca */ /* 0x000fec0008000100 */
[----:B------:R-:W-:Y:S01]  /*31d0*/  USEL UR7, URZ, 0x1, UP0 ;  /* 0x00000001ff077887 */ /* 0x000fe20008000000 */
[----:B------:R-:W-:Y:S01]  /*31e0*/  ISETP.NE.AND P0, PT, R8, 0x2, PT ;  /* 0x000000020800780c */ /* 0x000fe20003f05270 */
[----:B------:R-:W-:Y:S01]  /*31f0*/  USEL UR5, UR4, URZ, UP0 ;  /* 0x000000ff04057287 */ /* 0x000fe20008000000 */
[----:B------:R-:W2:Y:S03]  /*3200*/  SYNCS.PHASECHK.TRANS64.TRYWAIT P1, [R2+URZ+0xb0], R5 ;  /* 0x0000b005020075a7 */ /* 0x000ea600080211ff */
[----:B------:R-:W-:Y:S01]  /*3210*/  LOP3.LUT R12, R12, UR7, RZ, 0x3c, !PT ;  /* 0x000000070c0c7c12 */ /* 0x000fe2000f8e3cff */
[----:B-12---:R-:W-:Y:S07]  /*3220*/  @!P1 BRA `(.L_x_55) ;  /* 0x0000005000449947 */ /* 0x006fee0003800000 */
.L_x_138:
[C---:B------:R-:W-:Y:S01]  /*3230*/  LEA R4, R11.reuse, UR6, 0x4 ;  /* 0x000000060b047c11 */ /* 0x040fe2000f8e20ff */
[----:B-1----:R-:W-:Y:S01]  /*3240*/  VIADD R2, R2, 0xc0 ;  /* 0x000000c002027836 */ /* 0x002fe20000000000 */
[----:B------:R-:W-:Y:S01]  /*3250*/  SEL R8, R8, RZ, P0 ;  /* 0x000000ff08087207 */ /* 0x000fe20000000000 */
[----:B------:R-:W-:-:S03]  /*3260*/  VIADD R11, R11, 0x1 ;  /* 0x000000010b0b7836 */ /* 0x000fc60000000000 */
[----:B------:R-:W1:Y:S01]  /*3270*/  LDS.128 R4, [R4+0x140] ;  /* 0x0001400004047984 */ /* 0x000e620000000c00 */
[----:B------:R-:W-:Y:S02]  /*3280*/  PRMT R2, RZ, 0x654, R2 ;  /* 0x00000654ff027816 */ /* 0x000fe40000000002 */
[C---:B------:R-:W-:Y:S01]  /*3290*/  ISETP.NE.AND P1, PT, R11.reuse, 0x2, PT ;  /* 0x000000020b00780c */ /* 0x040fe20003f25270 */
[----:B------:R-:W-:Y:S01]  /*32a0*/  @!PT LDS RZ, [RZ] ;  /* 0x00000000fffff984 */ /* 0x000fe20000000800 */
[----:B------:R-:W-:Y:S01]  /*32b0*/  @!PT LDS RZ, [RZ] ;  /* 0x00000000fffff984 */ /* 0x000fe20000000800 */
[----:B------:R-:W-:Y:S01]  /*32c0*/  @!PT LDS RZ, [RZ] ;  /* 0x00000000fffff984 */ /* 0x000fe20000000800 */
[----:B------:R-:W-:Y:S01]  /*32d0*/  @!PT LDS RZ, [RZ] ;  /* 0x00000000fffff984 */ /* 0x000fe20000000800 */
[----:B------:R2:W-:Y:S06]  /*32e0*/  MEMBAR.ALL.CTA ;  /* 0x0000000000007992 */ /* 0x0005ec0000008000 */
[----:B--2---:R-:W2:Y:S01]  /*32f0*/  FENCE.VIEW.ASYNC.S ;  /* 0x00000000000073c6 */ /* 0x004ea20000000000 */
[----:B------:R-:W-:Y:S01]  /*3300*/  SEL R11, R11, RZ, P1 ;  /* 0x000000ff0b0b7207 */ /* 0x000fe20000800000 */
[----:B--2---:R2:W-:Y:S01]  /*3310*/  SYNCS.ARRIVE.TRANS64.RED.A1T0 RZ, [R2+URZ], RZ ;  /* 0x000000ff02ff79a7 */ /* 0x0045e200081004ff */
[----:B-1----:R-:W-:-:S02]  /*3320*/  LOP3.LUT P3, RZ, R6, 0x1, RZ, 0xc0, !PT ;  /* 0x0000000106ff7812 */ /* 0x002fc4000786c0ff */
[----:B------:R-:W-:-:S04]  /*3330*/  SEL R5, RZ, 0x1, P1 ;  /* 0x00000001ff057807 */ /* 0x000fc80000800000 */
[----:B------:R-:W-:Y:S02]  /*3340*/  LOP3.LUT R10, R10, R5, RZ, 0x3c, !PT ;  /* 0x000000050a0a7212 */ /* 0x000fe400078e3cff */
[----:B--2---:R-:W-:-:S04]  /*3350*/  SEL R2, RZ, 0x1, P0 ;  /* 0x00000001ff027807 */ /* 0x004fc80000000000 */
[----:B------:R-:W-:Y:S01]  /*3360*/  LOP3.LUT R9, R9, R2, RZ, 0x3c, !PT ;  /* 0x0000000209097212 */ /* 0x000fe200078e3cff */
[----:B------:R-:W-:Y:S06]  /*3370*/  @P3 BRA `(.L_x_56) ;  /* 0xfffffffc002c3947 */ /* 0x000fec000383ffff */
[----:B------:R-:W-:Y:S01]  /*3380*/  ULEA UR4, UR5, UR6, 0x3 ;  /* 0x0000000605047291 */ /* 0x000fe2000f8e18ff */
[----:B------:R-:W-:-:S08]  /*3390*/  SHF.L.U32 R3, R12, 0x1f, RZ ;  /* 0x0000001f0c037819 */ /* 0x000fd000000006ff */
[----:B------:R-:W1:Y:S02]  /*33a0*/  SYNCS.PHASECHK.TRANS64 P0, [UR4+0xc0], R3 ;  /* 0x0000c003ff0075a7 */ /* 0x000e640008001004 */
[----:B-1----:R-:W-:Y:S05]  /*33b0*/  @P0 BRA `(.L_x_57) ;  /* 0x0000000000080947 */ /* 0x002fea0003800000 */
[----:B------:R-:W1:Y:S02]  /*33c0*/  SYNCS.PHASECHK.TRANS64.TRYWAIT P0, [UR4+0xc0], R3 ;  /* 0x0000c003ff0075a7 */ /* 0x000e640008001104 */
[----:B-1----:R-:W-:Y:S05]  /*33d0*/  @!P0 BRA `(.L_x_58) ;  /* 0x0000004c00ec8947 */ /* 0x002fea0003800000 */
.L_x_57:
[----:B------:R-:W-:-:S04]  /*33e0*/  UIADD3 UR7, UPT, UPT, UR5, 0x1, URZ ;  /* 0x0000000105077890 */ /* 0x000fc8000fffe0ff */
[----:B------:R-:W-:-:S04]  /*33f0*/  UISETP.NE.AND UP0, UPT, UR7, 0x2, UPT ;  /* 0x000000020700788c */ /* 0x000fc8000bf05270 */
[----:B------:R-:W-:Y:S02]  /*3400*/  USEL UR8, URZ, 0x1, UP0 ;  /* 0x00000001ff087887 */ /* 0x000fe40008000000 */
[----:B------:R-:W-:-:S04]  /*3410*/  USEL UR7, UR7, URZ, UP0 ;  /* 0x000000ff07077287 */ /* 0x000fc80008000000 */
[----:B------:R-:W-:Y:S01]  /*3420*/  ULEA UR7, UR7, UR6, 0x3 ;  /* 0x0000000607077291 */ /* 0x000fe2000f8e18ff */
[----:B-1----:R-:W-:-:S04]  /*3430*/  LOP3.LUT R3, R12, UR8, RZ, 0x3c, !PT ;  /* 0x000000080c037c12 */ /* 0x002fc8000f8e3cff */
[----:B------:R-:W-:-:S04]  /*3440*/  SHF.L.U32 R0, R3, 0x1f, RZ ;  /* 0x0000001f03007819 */ /* 0x000fc800000006ff */
[----:B------:R-:W1:Y:S02]  /*3450*/  SYNCS.PHASECHK.TRANS64 P0, [UR7+0xc0], R0 ;  /* 0x0000c000ff0075a7 */ /* 0x000e640008001007 */
[----:B-1----:R-:W-:Y:S05]  /*3460*/  @P0 EXIT ;  /* 0x000000000000094d */ /* 0x002fea0003800000 */
[----:B------:R-:W-:Y:S02]  /*3470*/  SHF.L.U32 R3, R3, 0x1f, RZ ;  /* 0x0000001f03037819 */ /* 0x000fe400000006ff */
[----:B------:R-:W-:-:S07]  /*3480*/  MOV R0, UR7 ;  /* 0x0000000700007c02 */ /* 0x000fce0008000f00 */
.L_x_59:
[----:B-1----:R1:W2:Y:S02]  /*3490*/  SYNCS.PHASECHK.TRANS64.TRYWAIT P0, [R0+URZ+0xc0], R3 ;  /* 0x0000c003000075a7 */ /* 0x0022a400080011ff */
[----:B--2---:R-:W-:Y:S05]  /*34a0*/  @!P0 NANOSLEEP.SYNCS 0x989680 ;  /* 0x009896800000895d */ /* 0x004fea0003900000 */
[----:B------:R-:W2:Y:S02]  /*34b0*/  @!P0 SYNCS.PHASECHK.TRANS64 P0, [R0+URZ+0xc0], R3 ;  /* 0x0000c003000085a7 */ /* 0x000ea400080010ff */
[----:B--2---:R-:W-:Y:S05]  /*34c0*/  @P0 EXIT ;  /* 0x000000000000094d */ /* 0x004fea0003800000 */
[----:B------:R-:W-:Y:S05]  /*34d0*/  BRA `(.L_x_59) ;  /* 0xfffffffc00ec7947 */ /* 0x000fea000383ffff */
.L_x_52:
[----:B------:R-:W-:Y:S05]  /*34e0*/  BRA.U UP4, `(.L_x_60) ;  /* 0x0000000d04d87547 */ /* 0x000fea000b800000 */
[----:B------:R-:W1:Y:S01]  /*34f0*/  S2UR UR7, SR_CgaCtaId ;  /* 0x00000000000779c3 */ /* 0x000e620000008800 */
[----:B------:R-:W-:Y:S01]  /*3500*/  UMOV UR4, 0x40 ;  /* 0x0000004000047882 */ /* 0x000fe20000000000 */
[----:B------:R-:W-:Y:S01]  /*3510*/  NOP ;  /* 0x0000000000007918 */ /* 0x000fe20000000000 */
[----:B------:R-:W-:Y:S01]  /*3520*/  UMOV UR6, 0x400 ;  /* 0x0000040000067882 */ /* 0x000fe20000000000 */
[----:B-1----:R-:W-:Y:S02]  /*3530*/  ULEA UR5, UR7, UR4, 0x18 ;  /* 0x0000000407057291 */ /* 0x002fe4000f8ec0ff */
[----:B------:R-:W-:-:S07]  /*3540*/  ULEA UR6, UR7, UR6, 0x18 ;  /* 0x0000000607067291 */ /* 0x000fce000f8ec0ff */
[----:B------:R-:W1:Y:S02]  /*3550*/  LDS.U8 R0, [UR5+0x1c] ;  /* 0x00001c05ff007984 */ /* 0x000e640008000000 */
[----:B-1----:R-:W-:-:S13]  /*3560*/  ISETP.NE.AND P0, PT, R0, RZ, PT ;  /* 0x000000ff0000720c */ /* 0x002fda0003f05270 */
[----:B------:R-:W-:Y:S05]  /*3570*/  @P0 BRA `(.L_x_61) ;  /* 0x0000000000580947 */ /* 0x000fea0003800000 */
[----:B------:R-:W-:-:S13]  /*3580*/  ELECT P0, URZ, PT ;  /* 0x0000000000ff782f */ /* 0x000fda0003800000 */
[----:B------:R-:W-:Y:S05]  /*3590*/  @!P0 BRA `(.L_x_62) ;  /* 0x0000000000608947 */ /* 0x000fea0003800000 */
[----:B------:R-:W-:Y:S01]  /*35a0*/  UMOV UR4, 0x10 ;  /* 0x0000001000047882 */ /* 0x000fe20000000000 */
[----:B------:R-:W-:Y:S01]  /*35b0*/  HFMA2 R0, -RZ, RZ, 0, 5.9604644775390625e-08 ;  /* 0x00000001ff007431 */ /* 0x000fe200000001ff */
[----:B------:R-:W-:-:S03]  /*35c0*/  MOV R3, 0xffff ;  /* 0x0000ffff00037802 */ /* 0x000fc60000000f00 */
[----:B------:R-:W-:Y:S04]  /*35d0*/  DEPBAR.LE SB1, 0x36 ;  /* 0x00009d800000791a */ /* 0x000fe80000000000 */
[----:B------:R-:W1:Y:S02]  /*35e0*/  UTCATOMSWS.FIND_AND_SET.ALIGN UP0, UR4, UR4 ;  /* 0x00000004000475e3 */ /* 0x000e640008000800 */
[----:B-1----:R-:W-:Y:S01]  /*35f0*/  MOV R4, UR4 ;  /* 0x0000000400047c02 */ /* 0x002fe20008000f00 */
[----:B------:R-:W-:Y:S06]  /*3600*/  BRA.U UP0, `(.L_x_63) ;  /* 0x0000000100187547 */ /* 0x000fec000b800000 */
.L_x_64:
[----:B------:R-:W-:Y:S05]  /*3610*/  NANOSLEEP 0x64 ;  /* 0x000000640000795d */ /* 0x000fea0003800000 */
[----:B------:R-:W-:-:S05]  /*3620*/  UMOV UR4, 0x10 ;  /* 0x0000001000047882 */ /* 0x000fca0000000000 */
[----:B------:R-:W-:Y:S04]  /*3630*/  DEPBAR.LE SB1, 0x36 ;  /* 0x00009d800000791a */ /* 0x000fe80000000000 */
[----:B------:R-:W1:Y:S02]  /*3640*/  UTCATOMSWS.FIND_AND_SET.ALIGN UP0, UR4, UR4 ;  /* 0x00000004000475e3 */ /* 0x000e640008000800 */
[----:B-1----:R-:W-:Y:S01]  /*3650*/  MOV R4, UR4 ;  /* 0x0000000400047c02 */ /* 0x002fe20008000f00 */
[----:B------:R-:W-:Y:S05]  /*3660*/  BRA.U !UP0, `(.L_x_64) ;  /* 0xfffffffd08e87547 */ /* 0x000fea000b83ffff */
.L_x_63:
[-C--:B------:R-:W-:Y:S02]  /*3670*/  SHF.L.U32 R3, R3, R4.reuse, RZ ;  /* 0x0000000403037219 */ /* 0x080fe400000006ff */
[----:B------:R-:W-:Y:S01]  /*3680*/  SHF.L.U32 R0, R0, R4, RZ ;  /* 0x0000000400007219 */ /* 0x000fe200000006ff */
[----:B------:R-:W-:Y:S02]  /*3690*/  IMAD.SHL.U32 R4, R4, 0x20, RZ ;  /* 0x0000002004047824 */ /* 0x000fe400078e00ff */
[----:B------:R1:W-:Y:S04]  /*36a0*/  ATOMS.OR RZ, [UR5+0x14], R3 ;  /* 0x00001403ffff798c */ /* 0x0003e8000b000005 */
[----:B------:R1:W-:Y:S04]  /*36b0*/  ATOMS.OR RZ, [UR5+0x18], R0 ;  /* 0x00001800ffff798c */ /* 0x0003e8000b000005 */
[----:B------:R1:W-:Y:S01]  /*36c0*/  STS [UR6+0x160], R4 ;  /* 0x00016004ff007988 */ /* 0x0003e20008000806 */
[----:B------:R-:W-:Y:S05]  /*36d0*/  BRA `(.L_x_62) ;  /* 0x0000000000107947 */ /* 0x000fea0003800000 */
.L_x_61:
[----:B------:R-:W-:Y:S02]  /*36e0*/  MOV R0, 0xffffffff ;  /* 0xffffffff00007802 */ /* 0x000fe40000000f00 */
[----:B------:R-:W-:-:S03]  /*36f0*/  MOV R4, 0x3720 ;  /* 0x0000372000047802 */ /* 0x000fc60000000f00 */
[----:B------:R1:W-:Y:S04]  /*3700*/  STS [UR6+0x160], R0 ;  /* 0x00016000ff007988 */ /* 0x0003e80008000806 */
[----:B-1---5:R-:W-:Y:S05]  /*3710*/  CALL.REL.NOINC `($__internal_1_$__cuda_sm10x_tcgen05_guardrail_trap_phase_invalid_during_alloc) ;  /* 0x0000005000a87944 */ /* 0x022fea0003c00000 */
.L_x_62:
[----:B------:R-:W-:Y:S05]  /*3720*/  WARPSYNC.ALL ;  /* 0x0000000000007948 */ /* 0x000fea0003800000 */
[----:B------:R-:W2:Y:S01]  /*3730*/  S2UR UR4, SR_CgaCtaId ;  /* 0x00000000000479c3 */ /* 0x000ea20000008800 */
[----:B------:R-:W-:Y:S01]  /*3740*/  UMOV UR26, 0x400 ;  /* 0x00000400001a7882 */ /* 0x000fe20000000000 */
[----:B------:R-:W-:-:S06]  /*3750*/  NOP ;  /* 0x0000000000007918 */ /* 0x000fcc0000000000 */
[----:B------:R-:W-:Y:S06]  /*3760*/  BAR.ARV 0x6, 0xa0 ;  /* 0x0182800000007b1d */ /* 0x000fec0000002000 */
[----:B------:R-:W3:Y:S01]  /*3770*/  LDCU UR5, c[0x0][0x38c] ;  /* 0x00007180ff0577ac */ /* 0x000ee20008000800 */
[----:B------:R-:W-:Y:S01]  /*3780*/  LOP3.LUT R2, R2, 0xffff, RZ, 0xc0, !PT ;  /* 0x0000ffff02027812 */ /* 0x000fe200078ec0ff */
[----:B------:R-:W-:Y:S01]  /*3790*/  IMAD.MOV.U32 R11, RZ, RZ, 0x1 ;  /* 0x00000001ff0b7424 */ /* 0x000fe200078e00ff */
[----:B------:R-:W-:Y:S01]  /*37a0*/  CS2R R8, SRZ ;  /* 0x0000000000087805 */ /* 0x000fe2000001ff00 */
[----:B------:R-:W4:Y:S01]  /*37b0*/  LDCU UR7, c[0x0][0x38c] ;  /* 0x00007180ff0777ac */ /* 0x000f220008000800 */
[----:B------:R-:W-:Y:S01]  /*37c0*/  R2UR UR27, R2 ;  /* 0x00000000021b72ca */ /* 0x000fe200000e0000 */
[----:B------:R-:W-:Y:S01]  /*37d0*/  IMAD.MOV.U32 R10, RZ, RZ, RZ ;  /* 0x000000ffff0a7224 */ /* 0x000fe200078e00ff */
[----:B------:R-:W-:Y:S01]  /*37e0*/  UMOV UR30, URZ ;  /* 0x000000ff001e7c82 */ /* 0x000fe20008000000 */
[----:B------:R-:W-:Y:S01]  /*37f0*/  UMOV UR24, URZ ;  /* 0x000000ff00187c82 */ /* 0x000fe20008000000 */
[----:B--2---:R-:W-:Y:S01]  /*3800*/  ULEA UR26, UR4, UR26, 0x18 ;  /* 0x0000001a041a7291 */ /* 0x004fe2000f8ec0ff */
[----:B------:R-:W-:Y:S01]  /*3810*/  UMOV UR38, 0x0 ;  /* 0x0000000000267882 */ /* 0x000fe20000000000 */
[----:B------:R-:W-:-:S02]  /*3820*/  UMOV UR39, 0x4200490 ;  /* 0x0420049000277882 */ /* 0x000fc40000000000 */
[----:B------:R-:W-:Y:S02]  /*3830*/  UIADD3 UR4, UPT, UPT, UR26, 0x4400, URZ ;  /* 0x000044001a047890 */ /* 0x000fe4000fffe0ff */
[----:B------:R-:W-:Y:S02]  /*3840*/  UIADD3 UR6, UPT, UPT, UR26, 0x14400, URZ ;  /* 0x000144001a067890 */ /* 0x000fe4000fffe0ff */
[----:B---3--:R-:W-:Y:S01]  /*3850*/  UIADD3 UR5, UPT, UPT, UR5, 0x7f, URZ ;  /* 0x0000007f05057890 */ /* 0x008fe2000fffe0ff */
[----:B-1----:R-:W1:Y:S01]  /*3860*/  LDS R0, [UR26+0x160] ;  /* 0x0001601aff007984 */ /* 0x002e620008000800 */
[----:B------:R-:W-:Y:S01]  /*3870*/  UMOV UR36, 0x0 ;  /* 0x0000000000247882 */ /* 0x000fe20000000000 */
[----:B------:R-:W-:Y:S01]  /*3880*/  UMOV UR37, 0x4200490 ;  /* 0x0420049000257882 */ /* 0x000fe20000000000 */
[----:B------:R-:W-:Y:S02]  /*3890*/  USHF.R.S32.HI UR40, URZ, 0x1f, UR5 ;  /* 0x0000001fff287899 */ /* 0x000fe40008011405 */
[----:B----4-:R-:W-:-:S02]  /*38a0*/  UISETP.GE.AND UP4, UPT, UR7, 0x1, UPT ;  /* 0x000000010700788c */ /* 0x010fc4000bf86270 */
[----:B------:R-:W-:Y:S02]  /*38b0*/  ULEA.HI UR40, UR40, UR5, URZ, 0x7 ;  /* 0x0000000528287291 */ /* 0x000fe4000f8f38ff */
[----:B------:R-:W-:Y:S02]  /*38c0*/  USHF.R.U32.HI UR5, URZ, 0x4, UR4 ;  /* 0x00000004ff057899 */ /* 0x000fe40008011604 */
[----:B------:R-:W-:Y:S02]  /*38d0*/  USHF.R.S32.HI UR40, URZ, 0x7, UR40 ;  /* 0x00000007ff287899 */ /* 0x000fe40008011428 */
[----:B------:R-:W-:Y:S02]  /*38e0*/  USHF.R.U32.HI UR4, URZ, 0x4, UR6 ;  /* 0x00000004ff047899 */ /* 0x000fe40008011606 */
[----:B------:R-:W-:Y:S02]  /*38f0*/  UISETP.LT.AND UP0, UPT, UR40, 0x1, UPT ;  /* 0x000000012800788c */ /* 0x000fe4000bf01270 */
[----:B------:R-:W-:-:S02]  /*3900*/  ULOP3.LUT UR5, UR5, 0x3fff, URZ, 0xc0, !UPT ;  /* 0x00003fff05057892 */ /* 0x000fc4000f8ec0ff */
[----:B------:R-:W-:Y:S02]  /*3910*/  ULOP3.LUT UR4, UR4, 0x3fff, URZ, 0xc0, !UPT ;  /* 0x00003fff04047892 */ /* 0x000fe4000f8ec0ff */
[----:B------:R-:W-:Y:S02]  /*3920*/  USEL UR41, UR40, 0x1, !UP0 ;  /* 0x0000000128297887 */ /* 0x000fe4000c000000 */
[----:B------:R-:W-:Y:S02]  /*3930*/  ULOP3.LUT UR28, UR5, 0x10000, URZ, 0xfc, !UPT ;  /* 0x00010000051c7892 */ /* 0x000fe4000f8efcff */
[----:B------:R-:W-:Y:S02]  /*3940*/  ULOP3.LUT UR29, UR4, 0x10000, URZ, 0xfc, !UPT ;  /* 0x00010000041d7892 */ /* 0x000fe4000f8efcff */
[----:B------:R-:W-:Y:S01]  /*3950*/  UIADD3 UR41, UPT, UPT, -UR41, URZ, URZ ;  /* 0x000000ff29297290 */ /* 0x000fe2000fffe1ff */
[----:B------:R-:W-:Y:S01]  /*3960*/  UMOV UR34, 0x0 ;  /* 0x0000000000227882 */ /* 0x000fe20000000000 */
[----:B------:R-:W-:Y:S01]  /*3970*/  UMOV UR35, 0x4200490 ;  /* 0x0420049000237882 */ /* 0x000fe20000000000 */
[----:B------:R-:W-:Y:S01]  /*3980*/  UMOV UR32, 0x0 ;  /* 0x0000000000207882 */ /* 0x000fe20000000000 */
[----:B------:R-:W-:Y:S01]  /*3990*/  UMOV UR33, 0x4200490 ;  /* 0x0420049000217882 */ /* 0x000fe20000000000 */
[----:B-1----:R-:W-:-:S15]  /*39a0*/  R2UR UR42, R0 ;  /* 0x00000000002a72ca */ /* 0x002fde00000e0000 */
.L_x_71:
[----:B------:R-:W-:Y:S02]  /*39b0*/  LEA R0, R10, UR26, 0x3 ;  /* 0x0000001a0a007c11 */ /* 0x000fe4000f8e18ff */
[----:B------:R-:W-:Y:S02]  /*39c0*/  SHF.L.U32 R5, R9, 0x1f, RZ ;  /* 0x0000001f09057819 */ /* 0x000fe400000006ff */
[----:B------:R-:W-:Y:S01]  /*39d0*/  PLOP3.LUT P0, PT, PT, PT, UP4, 0x80, 0x8 ;  /* 0x000000000008781c */ /* 0x000fe20003f0f048 */
[----:B------:R-:W-:Y:S01]  /*39e0*/  VIADD R3, R0, 0xc0 ;  /* 0x000000c000037836 */ /* 0x000fe20000000000 */
[----:B-1----:R-:W1:Y:S02]  /*39f0*/  SYNCS.PHASECHK.TRANS64.TRYWAIT P1, [R0+URZ+0xb0], R5 ;  /* 0x0000b005000075a7 */ /* 0x002e6400080211ff */
[----:B-1-3--:R-:W-:Y:S09]  /*3a00*/  @!P1 BRA `(.L_x_65) ;  /* 0x0000004800789947 */ /* 0x00aff20003800000 */
.L_x_140:
[----:B------:R-:W-:Y:S01]  /*3a10*/  LEA R4, R10, UR26, 0x4 ;  /* 0x0000001a0a047c11 */ /* 0x000fe2000f8e20ff */
[----:B------:R-:W-:Y:S01]  /*3a20*/  @UP4 ULEA UR4, UR24, UR26, 0x3 ;  /* 0x0000001a18044291 */ /* 0x000fe2000f8e18ff */
[----:B------:R-:W-:Y:S01]  /*3a30*/  PLOP3.LUT P2, PT, PT, PT, PT, 0x80, 0x8 ;  /* 0x000000000008781c */ /* 0x000fe20003f4f070 */
[----:B------:R-:W-:Y:S01]  /*3a40*/  ULEA UR31, UR30, UR26, 0x3 ;  /* 0x0000001a1e1f7291 */ /* 0x000fe2000f8e18ff */
[----:B------:R-:W-:Y:S02]  /*3a50*/  PRMT R3, RZ, 0x654, R3 ;  /* 0x00000654ff037816 */ /* 0x000fe40000000003 */
[----:B-1----:R-:W1:Y:S01]  /*3a60*/  LDS.128 R4, [R4+0x140] ;  /* 0x0001400004047984 */ /* 0x002e620000000c00 */
[----:B------:R-:W-:Y:S02]  /*3a70*/  @P0 SHF.L.U32 R2, R8, 0x1f, RZ ;  /* 0x0000001f08020819 */ /* 0x000fe400000006ff */
[----:B------:R-:W-:Y:S01]  /*3a80*/  SHF.L.U32 R0, R11, 0x1f, RZ ;  /* 0x0000001f0b007819 */ /* 0x000fe200000006ff */
[----:B------:R-:W-:Y:S01]  /*3a90*/  @!PT LDS RZ, [RZ] ;  /* 0x00000000fffff984 */ /* 0x000fe20000000800 */
[----:B------:R-:W-:Y:S01]  /*3aa0*/  @!PT LDS RZ, [RZ] ;  /* 0x00000000fffff984 */ /* 0x000fe20000000800 */
[----:B------:R-:W-:Y:S01]  /*3ab0*/  @!PT LDS RZ, [RZ] ;  /* 0x00000000fffff984 */ /* 0x000fe20000000800 */
[----:B------:R-:W-:Y:S01]  /*3ac0*/  @!PT LDS RZ, [RZ] ;  /* 0x00000000fffff984 */ /* 0x000fe20000000800 */
[----:B------:R2:W-:Y:S06]  /*3ad0*/  MEMBAR.ALL.CTA ;  /* 0x0000000000007992 */ /* 0x0005ec0000008000 */
[----:B--2---:R-:W2:Y:S02]  /*3ae0*/  FENCE.VIEW.ASYNC.S ;  /* 0x00000000000073c6 */ /* 0x004ea40000000000 */
[----:B--2---:R2:W-:Y:S01]  /*3af0*/  SYNCS.ARRIVE.TRANS64.RED.A1T0 RZ, [R3+URZ], RZ ;  /* 0x000000ff03ff79a7 */ /* 0x0045e200081004ff */
[----:B------:R2:W3:Y:S01]  /*3b00*/  @P0 SYNCS.PHASECHK.TRANS64.TRYWAIT P2, [UR4], R2 ;  /* 0x00000002ff0005a7 */ /* 0x0004e20008041104 */
[----:B------:R-:W-:Y:S01]  /*3b10*/  ULEA.HI UR4, UR30, UR30, URZ, 0x1 ;  /* 0x0000001e1e047291 */ /* 0x000fe2000f8f08ff */
[----:B-1----:R-:W-:-:S03]  /*3b20*/  LOP3.LUT P1, RZ, R6, 0x1, RZ, 0xc0, !PT ;  /* 0x0000000106ff7812 */ /* 0x002fc6000782c0ff */
[----:B------:R-:W-:Y:S02]  /*3b30*/  USHF.L.U32 UR11, UR4, 0x6, URZ ;  /* 0x00000006040b7899 */ /* 0x000fe400080006ff */
[----:B------:R-:W-:Y:S02]  /*3b40*/  ULOP3.LUT UR4, UR4, 0xffe, URZ, 0xc0, !UPT ;  /* 0x00000ffe04047892 */ /* 0x000fe4000f8ec0ff */
[----:B------:R-:W-:Y:S02]  /*3b50*/  ULOP3.LUT UR11, UR11, 0xffffff80, URZ, 0xc0, !UPT ;  /* 0xffffff800b0b7892 */ /* 0x000fe4000f8ec0ff */
[----:B------:R-:W-:Y:S02]  /*3b60*/  UIADD3 UR4, UPT, UPT, -UR4, UR30, URZ ;  /* 0x0000001e04047290 */ /* 0x000fe4000fffe1ff */
[----:B------:R-:W-:Y:S01]  /*3b70*/  UIADD3 UR11, UPT, UPT, UR42, UR11, URZ ;  /* 0x0000000b2a0b7290 */ /* 0x000fe2000fffe0ff */
[----:B------:R-:W1:Y:S03]  /*3b80*/  SYNCS.PHASECHK.TRANS64.TRYWAIT P0, [UR31+0xf0], R0 ;  /* 0x0000f000ff0075a7 */ /* 0x000e66000800111f */
[----:B------:R-:W-:Y:S01]  /*3b90*/  ULEA UR11, UR4, UR11, 0x14 ;  /* 0x0000000b040b7291 */ /* 0x000fe2000f8ea0ff */
[----:B-123--:R-:W-:Y:S11]  /*3ba0*/  @!P0 BRA `(.L_x_66) ;  /* 0x0000004800248947 */ /* 0x00eff60003800000 */
.L_x_142:
[----:B------:R-:W-:Y:S01]  /*3bb0*/  IADD3 R10, PT, PT, R10, 0x1, RZ ;  /* 0x000000010a0a7810 */ /* 0x000fe20007ffe0ff */
[----:B------:R-:W-:Y:S06]  /*3bc0*/  BRA.U !UP4, `(.L_x_67) ;  /* 0x000000010cc07547 */ /* 0x000fec000b800000 */
[----:B------:R-:W-:Y:S01]  /*3bd0*/  UPLOP3.LUT UP2, UPT, UPT, UPT, UPT, 0x40, 0x4 ;  /* 0x000000000004789c */ /* 0x000fe20003f4e870 */
[----:B------:R-:W-:Y:S01]  /*3be0*/  UMOV UR23, UR41 ;  /* 0x0000002900177c82 */ /* 0x000fe20008000000 */
[----:B------:R-:W-:Y:S01]  /*3bf0*/  UMOV UR22, UR40 ;  /* 0x0000002800167c82 */ /* 0x000fe20008000000 */
[----:B------:R-:W-:-:S08]  /*3c00*/  UMOV UR10, UR24 ;  /* 0x00000018000a7c82 */ /* 0x000fd00008000000 */
.L_x_70:
[----:B------:R-:W-:Y:S02]  /*3c10*/  UIADD3 UR23, UPT, UPT, UR23, 0x1, URZ ;  /* 0x0000000117177890 */ /* 0x000fe4000fffe0ff */
[----:B--2---:R-:W-:Y:S02]  /*3c20*/  ULEA UR5, UR10, UR26, 0x3 ;  /* 0x0000001a0a057291 */ /* 0x004fe4000f8e18ff */
[----:B------:R-:W-:Y:S01]  /*3c30*/  UISETP.NE.AND UP3, UPT, UR23, URZ, UPT ;  /* 0x000000ff1700728c */ /* 0x000fe2000bf65270 */
[----:B---3--:R-:W-:Y:S10]  /*3c40*/  @P2 BRA `(.L_x_68) ;  /* 0x00000000000c2947 */ /* 0x008ff40003800000 */
[----:B-1----:R-:W-:Y:S04]  /*3c50*/  SHF.L.U32 R3, R8, 0x1f, RZ ;  /* 0x0000001f08037819 */ /* 0x002fe800000006ff */
[----:B------:R-:W1:Y:S02]  /*3c60*/  SYNCS.PHASECHK.TRANS64.TRYWAIT P0, [UR5], R3 ;  /* 0x00000003ff0075a7 */ /* 0x000e640008001105 */
[----:B-1----:R-:W-:Y:S05]  /*3c70*/  @!P0 BRA `(.L_x_69) ;  /* 0x0000004800088947 */ /* 0x002fea0003800000 */
.L_x_68:
[----:B------:R-:W-:Y:S01]  /*3c80*/  UISETP.NE.AND UP0, UPT, UR22, 0x1, UPT ;  /* 0x000000011600788c */ /* 0x000fe2000bf05270 */
[----:B------:R-:W-:Y:S01]  /*3c90*/  PLOP3.LUT P2, PT, PT, PT, PT, 0x80, 0x8 ;  /* 0x000000000008781c */ /* 0x000fe20003f4f070 */
[----:B------:R-:W-:Y:S02]  /*3ca0*/  UIADD3 UR4, UPT, UPT, UR10, 0x1, URZ ;  /* 0x000000010a047890 */ /* 0x000fe4000fffe0ff */
[----:B------:R-:W-:Y:S02]  /*3cb0*/  UIADD3 UR25, UPT, UPT, UR5, 0x40, URZ ;  /* 0x0000004005197890 */ /* 0x000fe4000fffe0ff */
[----:B------:R-:W-:Y:S01]  /*3cc0*/  UISETP.NE.AND UP1, UPT, UR4, 0x8, UPT ;  /* 0x000000080400788c */ /* 0x000fe2000bf25270 */
[----:B------:R-:W-:Y:S01]  /*3cd0*/  PLOP3.LUT P0, PT, PT, PT, UP0, 0x80, 0x8 ;  /* 0x000000000008781c */ /* 0x000fe20003f0f008 */
[----:B------:R-:W-:Y:S02]  /*3ce0*/  UIADD3 UR22, UPT, UPT, UR22, -0x1, URZ ;  /* 0xffffffff16167890 */ /* 0x000fe4000fffe0ff */
[----:B------:R-:W-:Y:S02]  /*3cf0*/  USEL UR6, URZ, 0x1, UP1 ;  /* 0x00000001ff067887 */ /* 0x000fe40008800000 */
[----:B------:R-:W-:Y:S01]  /*3d00*/  USEL UR24, UR4, URZ, UP1 ;  /* 0x000000ff04187287 */ /* 0x000fe20008800000 */
[----:B------:R-:W-:Y:S01]  /*3d10*/  UMOV UR7, 0x40004040 ;  /* 0x4000404000077882 */ /* 0x000fe20000000000 */
[----:B------:R-:W-:Y:S02]  /*3d20*/  UMOV UR5, 0x40004040 ;  /* 0x4000404000057882 */ /* 0x000fe40000000000 */
[----:B------:R-:W-:Y:S01]  /*3d30*/  @UP0 ULEA UR4, UR24, UR26, 0x3 ;  /* 0x0000001a18040291 */ /* 0x000fe2000f8e18ff */
[----:B------:R-:W-:Y:S01]  /*3d40*/  LOP3.LUT R8, R8, UR6, RZ, 0x3c, !PT ;  /* 0x0000000608087c12 */ /* 0x000fe2000f8e3cff */
[----:B------:R-:W-:Y:S01]  /*3d50*/  ULEA UR6, UR10, UR29, 0xa ;  /* 0x0000001d0a067291 */ /* 0x000fe2000f8e50ff */
[----:B------:R-:W-:Y:S02]  /*3d60*/  UMOV UR21, 0x40004040 ;  /* 0x4000404000157882 */ /* 0x000fe40000000000 */
[----:B-1----:R-:W-:Y:S01]  /*3d70*/  @P0 SHF.L.U32 R0, R8, 0x1f, RZ ;  /* 0x0000001f08000819 */ /* 0x002fe200000006ff */
[----:B------:R-:W-:Y:S02]  /*3d80*/  UIADD3 UR20, UPT, UPT, UR6, 0x2, URZ ;  /* 0x0000000206147890 */ /* 0x000fe4000fffe0ff */
[----:B------:R-:W-:Y:S01]  /*3d90*/  UIADD3 UR16, UPT, UPT, UR6, 0x4, URZ ;  /* 0x0000000406107890 */ /* 0x000fe2000fffe0ff */
[----:B------:R2:W3:Y:S01]  /*3da0*/  @P0 SYNCS.PHASECHK.TRANS64.TRYWAIT P2, [UR4], R0 ;  /* 0x00000000ff0005a7 */ /* 0x0004e20008041104 */
[----:B------:R-:W-:Y:S02]  /*3db0*/  ULEA UR4, UR10, UR28, 0x9 ;  /* 0x0000001c0a047291 */ /* 0x000fe4000f8e48ff */
[----:B------:R-:W-:Y:S02]  /*3dc0*/  UIADD3 UR12, UPT, UPT, UR6, 0x6, URZ ;  /* 0x00000006060c7890 */ /* 0x000fe4000fffe0ff */
[----:B------:R-:W-:Y:S02]  /*3dd0*/  UIADD3 UR18, UPT, UPT, UR4, 0x2, URZ ;  /* 0x0000000204127890 */ /* 0x000fe4000fffe0ff */
[----:B------:R-:W-:Y:S02]  /*3de0*/  UIADD3 UR14, UPT, UPT, UR4, 0x4, URZ ;  /* 0x00000004040e7890 */ /* 0x000fe4000fffe0ff */
[----:B------:R-:W-:Y:S01]  /*3df0*/  UIADD3 UR8, UPT, UPT, UR4, 0x6, URZ ;  /* 0x0000000604087890 */ /* 0x000fe2000fffe0ff */
[----:B------:R2:W-:Y:S01]  /*3e00*/  UTCQMMA gdesc[UR4], gdesc[UR6], tmem[UR11], tmem[UR38], idesc[UR39], UP2 ;  /* 0x00ff2606040075ea */ /* 0x0005e2000900030b */
[----:B------:R-:W-:Y:S01]  /*3e10*/  UPLOP3.LUT UP2, UPT, UPT, UPT, UPT, 0x80, 0x8 ;  /* 0x000000000008789c */ /* 0x000fe20003f4f070 */
[----:B------:R-:W-:Y:S01]  /*3e20*/  UMOV UR19, 0x40004040 ;  /* 0x4000404000137882 */ /* 0x000fe20000000000 */
[----:B------:R-:W-:Y:S01]  /*3e30*/  UMOV UR17, 0x40004040 ;  /* 0x4000404000117882 */ /* 0x000fe20000000000 */
[----:B------:R2:W-:Y:S01]  /*3e40*/  UTCQMMA gdesc[UR18], gdesc[UR20], tmem[UR11], tmem[UR36], idesc[UR37], UPT ;  /* 0x00ff2414120075ea */ /* 0x0005e2000b80030b */
[----:B------:R-:W-:Y:S01]  /*3e50*/  UMOV UR15, 0x40004040 ;  /* 0x40004040000f7882 */ /* 0x000fe20000000000 */
[----:B------:R-:W-:Y:S01]  /*3e60*/  UMOV UR13, 0x40004040 ;  /* 0x40004040000d7882 */ /* 0x000fe20000000000 */
[----:B------:R-:W-:Y:S01]  /*3e70*/  UMOV UR9, 0x40004040 ;  /* 0x4000404000097882 */ /* 0x000fe20000000000 */
[----:B------:R2:W-:Y:S01]  /*3e80*/  UTCQMMA gdesc[UR14], gdesc[UR16], tmem[UR11], tmem[UR34], idesc[UR35], UPT ;  /* 0x00ff22100e0075ea */ /* 0x0005e2000b80030b */
[----:B------:R2:W-:Y:S01]  /*3e90*/  UTCQMMA gdesc[UR8], gdesc[UR12], tmem[UR11], tmem[UR32], idesc[UR33], UPT ;  /* 0x00ff200c080075ea */ /* 0x0005e2000b80030b */
[----:B------:R2:W-:Y:S01]  /*3ea0*/  UTCBAR.MULTICAST [UR25], URZ, UR27 ;  /* 0x000000ff190073e9 */ /* 0x0005e2000800081b */
[----:B------:R-:W-:Y:S01]  /*3eb0*/  UMOV UR10, UR24 ;  /* 0x00000018000a7c82 */ /* 0x000fe20008000000 */
[----:B------:R-:W-:Y:S05]  /*3ec0*/  BRA.U UP3, `(.L_x_70) ;  /* 0xfffffffd03507547 */ /* 0x000fea000b83ffff */
.L_x_67:
[----:B--2---:R-:W-:Y:S01]  /*3ed0*/  UIADD3 UR4, UPT, UPT, UR30, 0x1, URZ ;  /* 0x000000011e047890 */ /* 0x004fe2000fffe0ff */
[C---:B------:R-:W-:Y:S01]  /*3ee0*/  ISETP.NE.AND P0, PT, R10.reuse, 0x2, PT ;  /* 0x000000020a00780c */ /* 0x040fe20003f05270 */
[----:B------:R-:W-:Y:S02]  /*3ef0*/  UIADD3 UR5, UPT, UPT, UR31, 0xd0, URZ ;  /* 0x000000d01f057890 */ /* 0x000fe4000fffe0ff */
[----:B------:R-:W-:Y:S01]  /*3f00*/  UISETP.NE.AND UP0, UPT, UR4, 0x4, UPT ;  /* 0x000000040400788c */ /* 0x000fe2000bf05270 */
[----:B-1----:R-:W-:Y:S02]  /*3f10*/  SEL R0, RZ, 0x1, P0 ;  /* 0x00000001ff007807 */ /* 0x002fe40000000000 */
[----:B------:R-:W-:Y:S01]  /*3f20*/  SEL R10, R10, RZ, P0 ;  /* 0x000000ff0a0a7207 */ /* 0x000fe20000000000 */
[----:B------:R-:W-:Y:S01]  /*3f30*/  USEL UR6, URZ, 0x1, UP0 ;  /* 0x00000001ff067887 */ /* 0x000fe20008000000 */
[----:B------:R-:W-:Y:S01]  /*3f40*/  LOP3.LUT R9, R9, R0, RZ, 0x3c, !PT ;  /* 0x0000000009097212 */ /* 0x000fe200078e3cff */
[----:B------:R-:W-:Y:S01]  /*3f50*/  USEL UR30, UR4, URZ, UP0 ;  /* 0x000000ff041e7287 */ /* 0x000fe20008000000 */
[----:B------:R1:W-:Y:S03]  /*3f60*/  UTCBAR [UR5], URZ ;  /* 0x000000ff050073e9 */ /* 0x0003e600080000ff */
[----:B------:R-:W-:Y:S01]  /*3f70*/  LOP3.LUT R11, R11, UR6, RZ, 0x3c, !PT ;  /* 0x000000060b0b7c12 */ /* 0x000fe2000f8e3cff */
[----:B------:R-:W-:Y:S07]  /*3f80*/  @P1 BRA `(.L_x_71) ;  /* 0xfffffff800881947 */ /* 0x000fee000383ffff */
[----:B------:R-:W2:Y:S01]  /*3f90*/  S2UR UR8, SR_CgaCtaId ;  /* 0x00000000000879c3 */ /* 0x000ea20000008800 */
[----:B------:R-:W-:Y:S01]  /*3fa0*/  ELECT P0, URZ, PT ;  /* 0x0000000000ff782f */ /* 0x000fe20003800000 */
[----:B------:R-:W-:Y:S01]  /*3fb0*/  IMAD.MOV.U32 R0, RZ, RZ, 0x1 ;  /* 0x00000001ff007424 */ /* 0x000fe200078e00ff */
[----:B------:R-:W-:Y:S01]  /*3fc0*/  UIADD3 UR26, UPT, UPT, UR26, 0xf0, URZ ;  /* 0x000000f01a1a7890 */ /* 0x000fe2000fffe0ff */
[----:B------:R-:W-:Y:S01]  /*3fd0*/  SHF.L.U32 R3, R11, 0x1f, RZ ;  /* 0x0000001f0b037819 */ /* 0x000fe200000006ff */
[----:B------:R-:W-:-:S03]  /*3fe0*/  UMOV UR4, 0x40 ;  /* 0x0000004000047882 */ /* 0x000fc60000000000 */
[----:B------:R-:W-:Y:S01]  /*3ff0*/  UVIRTCOUNT.DEALLOC.SMPOOL 0x80 ;  /* 0x000000800000784c */ /* 0x000fe20000000000 */
[----:B--2---:R-:W-:Y:S02]  /*4000*/  ULEA UR8, UR8, UR4, 0x18 ;  /* 0x0000000408087291 */ /* 0x004fe4000f8ec0ff */
[----:B------:R-:W-:-:S07]  /*4010*/  ULEA UR4, UR30, UR26, 0x3 ;  /* 0x0000001a1e047291 */ /* 0x000fce000f8e18ff */
[----:B------:R2:W-:Y:S02]  /*4020*/  @P0 STS.U8 [UR8+0x1c], R0 ;  /* 0x00001c00ff000988 */ /* 0x0005e40008000008 */
[----:B------:R-:W4:Y:S02]  /*4030*/  SYNCS.PHASECHK.TRANS64.TRYWAIT P0, [UR4], R3 ;  /* 0x00000003ff0075a7 */ /* 0x000f240008001104 */
[----:B--2-4-:R-:W-:Y:S05]  /*4040*/  @!P0 BRA `(.L_x_72) ;  /* 0x00000044002c8947 */ /* 0x014fea0003800000 */
.L_x_145:
[----:B------:R-:W-:-:S04]  /*4050*/  UIADD3 UR4, UPT, UPT, UR30, 0x1, URZ ;  /* 0x000000011e047890 */ /* 0x000fc8000fffe0ff */
[----:B------:R-:W-:-:S04]  /*4060*/  UISETP.NE.AND UP0, UPT, UR4, 0x4, UPT ;  /* 0x000000040400788c */ /* 0x000fc8000bf05270 */
[----:B------:R-:W-:Y:S02]  /*4070*/  USEL UR6, URZ, 0x1, UP0 ;  /* 0x00000001ff067887 */ /* 0x000fe40008000000 */
[----:B------:R-:W-:-:S04]  /*4080*/  USEL UR4, UR4, URZ, UP0 ;  /* 0x000000ff04047287 */ /* 0x000fc80008000000 */
[----:B-1----:R-:W-:Y:S01]  /*4090*/  ULEA UR5, UR4, UR26, 0x3 ;  /* 0x0000001a04057291 */ /* 0x002fe2000f8e18ff */
[----:B------:R-:W-:-:S04]  /*40a0*/  LOP3.LUT R2, R11, UR6, RZ, 0x3c, !PT ;  /* 0x000000060b027c12 */ /* 0x000fc8000f8e3cff */
[----:B--2---:R-:W-:-:S04]  /*40b0*/  SHF.L.U32 R3, R2, 0x1f, RZ ;  /* 0x0000001f02037819 */ /* 0x004fc800000006ff */
[----:B------:R-:W1:Y:S02]  /*40c0*/  SYNCS.PHASECHK.TRANS64.TRYWAIT P0, [UR5], R3 ;  /* 0x00000003ff0075a7 */ /* 0x000e640008001105 */
[----:B-1----:R-:W-:Y:S05]  /*40d0*/  @!P0 BRA `(.L_x_73) ;  /* 0x0000004400208947 */ /* 0x002fea0003800000 */
.L_x_147:
        /* <DEDUP_REMOVED lines=9> */
.L_x_149:
[----:B------:R-:W-:-:S04]  /*4170*/  UIADD3 UR4, UPT, UPT, UR4, 0x1, URZ ;  /* 0x0000000104047890 */ /* 0x000fc8000fffe0ff */
[----:B------:R-:W-:-:S04]  /*4180*/  UISETP.NE.AND UP0, UPT, UR4, 0x4, UPT ;  /* 0x000000040400788c */ /* 0x000fc8000bf05270 */
[----:B------:R-:W-:Y:S02]  /*4190*/  USEL UR5, URZ, 0x1, UP0 ;  /* 0x00000001ff057887 */ /* 0x000fe40008000000 */
[----:B------:R-:W-:-:S04]  /*41a0*/  USEL UR4, UR4, URZ, UP0 ;  /* 0x000000ff04047287 */ /* 0x000fc80008000000 */
[----:B------:R-:W-:Y:S01]  /*41b0*/  ULEA UR4, UR4, UR26, 0x3 ;  /* 0x0000001a04047291 */ /* 0x000fe2000f8e18ff */
[----:B-1----:R-:W-:-:S04]  /*41c0*/  LOP3.LUT R3, R2, UR5, RZ, 0x3c, !PT ;  /* 0x0000000502037c12 */ /* 0x002fc8000f8e3cff */
[----:B------:R-:W-:-:S04]  /*41d0*/  SHF.L.U32 R3, R3, 0x1f, RZ ;  /* 0x0000001f03037819 */ /* 0x000fc800000006ff */
[----:B------:R-:W1:Y:S02]  /*41e0*/  SYNCS.PHASECHK.TRANS64.TRYWAIT P0, [UR4], R3 ;  /* 0x00000003ff0075a7 */ /* 0x000e640008001104 */
[----:B-1----:R-:W-:Y:S05]  /*41f0*/  @!P0 BRA `(.L_x_75) ;  /* 0x0000004400088947 */ /* 0x002fea0003800000 */
.L_x_151:
[----:B------:R-:W-:Y:S01]  /*4200*/  NOP ;  /* 0x0000000000007918 */ /* 0x000fe20000000000 */
[----:B-1----:R-:W1:Y:S01]  /*4210*/  LDS R0, [UR8+0x14] ;  /* 0x00001408ff007984 */ /* 0x002e620008000800 */
[----:B------:R-:W-:Y:S01]  /*4220*/  ULOP3.LUT UR4, UR42, 0xffff, URZ, 0xc0, !UPT ;  /* 0x0000ffff2a047892 */ /* 0x000fe2000f8ec0ff */
[----:B------:R-:W-:Y:S01]  /*4230*/  UMOV UR5, 0xffff ;  /* 0x0000ffff00057882 */ /* 0x000fe20000000000 */
[----:B------:R-:W-:Y:S02]  /*4240*/  UMOV UR6, 0x1 ;  /* 0x0000000100067882 */ /* 0x000fe40000000000 */
[----:B------:R-:W-:-:S04]  /*4250*/  USHF.R.U32.HI UR4, URZ, 0x5, UR4 ;  /* 0x00000005ff047899 */ /* 0x000fc80008011604 */
[----:B------:R-:W-:Y:S02]  /*4260*/  USHF.L.U32 UR5, UR5, UR4, URZ ;  /* 0x0000000405057299 */ /* 0x000fe400080006ff */
[----:B------:R-:W-:-:S04]  /*4270*/  USHF.L.U32 UR4, UR6, UR4, URZ ;  /* 0x0000000406047299 */ /* 0x000fc800080006ff */
[----:B-1----:R-:W-:-:S04]  /*4280*/  LOP3.LUT R0, R0, UR5, RZ, 0xc0, !PT ;  /* 0x0000000500007c12 */ /* 0x002fc8000f8ec0ff */
[----:B------:R-:W-:-:S13]  /*4290*/  ISETP.NE.AND P0, PT, R0, UR5, PT ;  /* 0x0000000500007c0c */ /* 0x000fda000bf05270 */
[----:B------:R-:W-:Y:S05]  /*42a0*/  @P0 BRA `(.L_x_76) ;  /* 0x0000000000580947 */ /* 0x000fea0003800000 */
[----:B------:R-:W1:Y:S02]  /*42b0*/  LDS R0, [UR8+0x18] ;  /* 0x00001808ff007984 */ /* 0x000e640008000800 */
[----:B-1----:R-:W-:-:S04]  /*42c0*/  LOP3.LUT R0, R0, UR4, RZ, 0xc0, !PT ;  /* 0x0000000400007c12 */ /* 0x002fc8000f8ec0ff */
[----:B------:R-:W-:-:S13]  /*42d0*/  ISETP.NE.AND P0, PT, R0, UR4, PT ;  /* 0x0000000400007c0c */ /* 0x000fda000bf05270 */
[----:B------:R-:W-:Y:S05]  /*42e0*/  @P0 BRA `(.L_x_77) ;  /* 0x00000000003c0947 */ /* 0x000fea0003800000 */
[----:B------:R-:W1:Y:S01]  /*42f0*/  S2R R2, SR_LANEID ;  /* 0x0000000000027919 */ /* 0x000e620000000000 */
[----:B------:R-:W-:Y:S01]  /*4300*/  ULOP3.LUT UR5, URZ, UR5, URZ, 0x33, !UPT ;  /* 0x00000005ff057292 */ /* 0x000fe2000f8e33ff */
[----:B------:R-:W-:Y:S01]  /*4310*/  LOP3.LUT R4, RZ, UR4, RZ, 0x33, !PT ;  /* 0x00000004ff047c12 */ /* 0x000fe2000f8e33ff */
[----:B------:R-:W-:Y:S02]  /*4320*/  VOTEU.ANY UR4, UPT, PT ;  /* 0x0000000000047886 */ /* 0x000fe400038e0100 */
[----:B------:R-:W-:Y:S01]  /*4330*/  UFLO.U32 UR4, UR4 ;  /* 0x00000004000472bd */ /* 0x000fe200080e0000 */
[----:B------:R-:W2:Y:S01]  /*4340*/  REDUX UR6, R4 ;  /* 0x00000000040673c4 */ /* 0x000ea20000000000 */
[----:B------:R-:W-:-:S06]  /*4350*/  IMAD.U32 R0, RZ, RZ, UR5 ;  /* 0x00000005ff007e24 */ /* 0x000fcc000f8e00ff */
[----:B------:R4:W-:Y:S01]  /*4360*/  UTCATOMSWS.AND URZ, UR5 ;  /* 0x0000000500ff79e3 */ /* 0x0009e20008000000 */
[----:B------:R-:W3:Y:S01]  /*4370*/  REDUX UR7, R0 ;  /* 0x00000000000773c4 */ /* 0x000ee20000000000 */
[----:B-1----:R-:W-:Y:S01]  /*4380*/  ISETP.EQ.U32.AND P0, PT, R2, UR4, PT ;  /* 0x0000000402007c0c */ /* 0x002fe2000bf02070 */
[----:B--2---:R-:W-:Y:S01]  /*4390*/  IMAD.U32 R2, RZ, RZ, UR6 ;  /* 0x00000006ff027e24 */ /* 0x004fe2000f8e00ff */
[----:B---3--:R-:W-:-:S11]  /*43a0*/  MOV R3, UR7 ;  /* 0x0000000700037c02 */ /* 0x008fd60008000f00 */
[----:B------:R4:W-:Y:S04]  /*43b0*/  @P0 ATOMS.AND RZ, [UR8+0x14], R3 ;  /* 0x00001403ffff098c */ /* 0x0009e8000a800008 */
[----:B------:R4:W-:Y:S01]  /*43c0*/  @P0 ATOMS.AND RZ, [UR8+0x18], R2 ;  /* 0x00001802ffff098c */ /* 0x0009e2000a800008 */
[----:B------:R-:W-:Y:S05]  /*43d0*/  BRA `(.L_x_78) ;  /* 0x0000000000147947 */ /* 0x000fea0003800000 */
.L_x_77:
[----:B------:R-:W-:Y:S02]  /*43e0*/  MOV R2, 0x4400 ;  /* 0x0000440000027802 */ /* 0x000fe40000000f00 */
[----:B---3-5:R-:W-:Y:S05]  /*43f0*/  CALL.REL.NOINC `($__internal_0_$__cuda_sm10x_tcgen05_guardrail_trap_col_being_dealloced_not_returned_by_alloc) ;  /* 0x0000004400647944 */ /* 0x028fea0003c00000 */
[----:B------:R-:W-:Y:S05]  /*4400*/  BRA `(.L_x_78) ;  /* 0x0000000000087947 */ /* 0x000fea0003800000 */
.L_x_76:
[----:B------:R-:W-:Y:S02]  /*4410*/  MOV R2, 0x4430 ;  /* 0x0000443000027802 */ /* 0x000fe40000000f00 */
[----:B---3-5:R-:W-:Y:S05]  /*4420*/  CALL.REL.NOINC `($__internal_2_$__cuda_sm10x_tcgen05_guardrail_trap_unallocated_columns_being_dealloced) ;  /* 0x0000004400707944 */ /* 0x028fea0003c00000 */
.L_x_78:
[----:B------:R-:W-:Y:S01]  /*4430*/  NOP ;  /* 0x0000000000007918 */ /* 0x000fe20000000000 */
[----:B----4-:R-:W-:Y:S05]  /*4440*/  EXIT ;  /* 0x000000000000794d */ /* 0x010fea0003800000 */
.L_x_60:
[----:B------:R-:W-:-:S09]  /*4450*/  UISETP.NE.OR UP0, UPT, UR21, 0x3, !UP3 ;  /* 0x000000031500788c */ /* 0x000fd2000df05670 */
[----:B------:R-:W-:Y:S05]  /*4460*/  BRA.U UP0, `(.L_x_79) ;  /* 0x0000000d00807547 */ /* 0x000fea000b800000 */
[----:B------:R-:W1:Y:S01]  /*4470*/  S2UR UR10, SR_CgaCtaId ;  /* 0x00000000000a79c3 */ /* 0x000e620000008800 */
[----:B------:R-:W2:Y:S01]  /*4480*/  LDCU UR32, c[0x0][0x370] ;  /* 0x00006e00ff2077ac */ /* 0x000ea20008000800 */
[----:B------:R-:W-:Y:S02]  /*4490*/  HFMA2 R13, -RZ, RZ, 0, 0 ;  /* 0x00000000ff0d7431 */ /* 0x000fe400000001ff */
[----:B------:R-:W-:Y:S01]  /*44a0*/  IMAD.MOV.U32 R15, RZ, RZ, 0x1 ;  /* 0x00000001ff0f7424 */ /* 0x000fe200078e00ff */
[----:B------:R-:W-:Y:S01]  /*44b0*/  MOV R7, 0x1000 ;  /* 0x0000100000077802 */ /* 0x000fe20000000f00 */
[----:B------:R-:W2:Y:S01]  /*44c0*/  LDCU.128 UR28, c[0x0][0xb10] ;  /* 0x00016200ff1c77ac */ /* 0x000ea20008000c00 */
[----:B------:R-:W-:Y:S01]  /*44d0*/  IMAD.MOV.U32 R14, RZ, RZ, RZ ;  /* 0x000000ffff0e7224 */ /* 0x000fe200078e00ff */
[----:B------:R-:W3:Y:S01]  /*44e0*/  LDC.64 R16, c[0x0][0x348] ;  /* 0x0000d200ff107b82 */ /* 0x000ee20000000a00 */
[----:B------:R-:W4:Y:S01]  /*44f0*/  LDCU UR27, c[0x0][0x374] ;  /* 0x00006e80ff1b77ac */ /* 0x000f220008000800 */
[----:B------:R-:W1:Y:S06]  /*4500*/  LDCU UR15, c[0x0][0xb0c] ;  /* 0x00016180ff0f77ac */ /* 0x000e6c0008000800 */
[----:B------:R-:W3:Y:S01]  /*4510*/  LDC.64 R2, c[0x0][0x888] ;  /* 0x00022200ff027b82 */ /* 0x000ee20000000a00 */
[----:B------:R-:W1:Y:S01]  /*4520*/  LDCU UR39, c[0x0][0xb20] ;  /* 0x00016400ff2777ac */ /* 0x000e620008000800 */
[----:B------:R-:W1:Y:S06]  /*4530*/  LDCU UR4, c[0x0][0xb30] ;  /* 0x00016600ff0477ac */ /* 0x000e6c0008000800 */
[----:B------:R-:W3:Y:S01]  /*4540*/  LDC.64 R4, c[0x0][0x890] ;  /* 0x00022400ff047b82 */ /* 0x000ee20000000a00 */
[----:B------:R-:W-:Y:S01]  /*4550*/  UMOV UR21, 0x400 ;  /* 0x0000040000157882 */ /* 0x000fe20000000000 */
[----:B--2---:R-:W-:-:S02]  /*4560*/  UIMAD.WIDE.U32 UR6, UR32, UR28, URZ ;  /* 0x0000001c200672a5 */ /* 0x004fc4000f8e00ff */
[----:B----4-:R-:W-:Y:S02]  /*4570*/  UIMAD.WIDE.U32 UR8, UR27, UR31, URZ ;  /* 0x0000001f1b0872a5 */ /* 0x010fe4000f8e00ff */
[----:B-1----:R-:W-:Y:S02]  /*4580*/  ULEA UR21, UR10, UR21, 0x18 ;  /* 0x000000150a157291 */ /* 0x002fe4000f8ec0ff */
[----:B------:R-:W-:Y:S02]  /*4590*/  UPLOP3.LUT UP3, UPT, UPT, UPT, UPT, 0x40, 0x4 ;  /* 0x000000000004789c */ /* 0x000fe40003f6e870 */
[----:B------:R-:W-:Y:S02]  /*45a0*/  UIADD3 UR33, UPT, UPT, UR21, 0x88, URZ ;  /* 0x0000008815217890 */ /* 0x000fe4000fffe0ff */
[----:B------:R-:W-:Y:S01]  /*45b0*/  UIADD3 UR17, UPT, UPT, UR21, 0x80, URZ ;  /* 0x0000008015117890 */ /* 0x000fe2000fffe0ff */
[----:B------:R-:W-:Y:S01]  /*45c0*/  UMOV UR6, UR7 ;  /* 0x0000000700067c82 */ /* 0x000fe20008000000 */
[----:B------:R-:W-:Y:S01]  /*45d0*/  UMOV UR35, UR9 ;  /* 0x0000000900237c82 */ /* 0x000fe20008000000 */
[----:B------:R-:W-:-:S02]  /*45e0*/  UISETP.GE.AND UP0, UPT, UR42, 0x1, UPT ;  /* 0x000000012a00788c */ /* 0x000fc4000bf06270 */
[----:B------:R-:W-:Y:S01]  /*45f0*/  UISETP.NE.AND UP4, UPT, UR42, 0x1, UPT ;  /* 0x000000012a00788c */ /* 0x000fe2000bf85270 */
[----:B------:R-:W1:Y:S01]  /*4600*/  LDCU.64 UR22, c[0x0][0xb28] ;  /* 0x00016500ff1677ac */ /* 0x000e620008000a00 */
[----:B------:R-:W-:Y:S02]  /*4610*/  UISETP.NE.AND UP6, UPT, UR15, 0x1, UPT ;  /* 0x000000010f00788c */ /* 0x000fe4000bfc5270 */
[----:B------:R-:W-:Y:S02]  /*4620*/  UISETP.NE.AND UP5, UPT, UR30, 0x1, UPT ;  /* 0x000000011e00788c */ /* 0x000fe4000bfa5270 */
[----:B------:R-:W-:Y:S02]  /*4630*/  UPRMT UR33, UR10, 0x654, UR33 ;  /* 0x000006540a217896 */ /* 0x000fe40008000021 */
[----:B------:R-:W-:Y:S02]  /*4640*/  USHF.R.U32.HI UR37, URZ, UR29, UR6 ;  /* 0x0000001dff257299 */ /* 0x000fe40008011606 */
[----:B------:R-:W-:-:S02]  /*4650*/  UPRMT UR34, UR10, 0x654, UR17 ;  /* 0x000006540a227896 */ /* 0x000fc40008000011 */
[----:B------:R-:W-:Y:S02]  /*4660*/  USHF.R.U32.HI UR35, URZ, UR39, UR35 ;  /* 0x00000027ff237299 */ /* 0x000fe40008011623 */
[----:B------:R-:W-:-:S11]  /*4670*/  UISETP.NE.AND UP2, UPT, UR4, 0x1, UPT ;  /* 0x000000010400788c */ /* 0x000fd6000bf45270 */
.L_x_88:
[C---:B------:R-:W-:Y:S02]  /*4680*/  LEA R12, R14.reuse, UR21, 0x3 ;  /* 0x000000150e0c7c11 */ /* 0x040fe4000f8e18ff */
[----:B------:R-:W-:Y:S02]  /*4690*/  SHF.L.U32 R9, R13, 0x1f, RZ ;  /* 0x0000001f0d097819 */ /* 0x000fe400000006ff */
[----:B------:R-:W-:Y:S02]  /*46a0*/  LEA R10, R14, UR21, 0x4 ;  /* 0x000000150e0a7c11 */ /* 0x000fe4000f8e20ff */
[----:B--2---:R-:W2:Y:S02]  /*46b0*/  SYNCS.PHASECHK.TRANS64.TRYWAIT P0, [R12+URZ+0xb0], R9 ;  /* 0x0000b0090c0075a7 */ /* 0x004ea400080011ff */
[----:B--2---:R-:W-:Y:S05]  /*46c0*/  @!P0 BRA `(.L_x_80) ;  /* 0x0000003c00ec8947 */ /* 0x004fea0003800000 */
.L_x_152:
[----:B--2---:R-:W2:Y:S01]  /*46d0*/  LDS.128 R8, [R10+0x140] ;  /* 0x000140000a087984 */ /* 0x004ea20000000c00 */
[----:B------:R-:W-:Y:S01]  /*46e0*/  UISETP.GE.AND UP0, UPT, UR42, 0x1, UPT ;  /* 0x000000012a00788c */ /* 0x000fe2000bf06270 */
[----:B------:R-:W-:Y:S01]  /*46f0*/  @!PT LDS RZ, [RZ] ;  /* 0x00000000fffff984 */ /* 0x000fe20000000800 */
[----:B------:R-:W-:Y:S01]  /*4700*/  @!PT LDS RZ, [RZ] ;  /* 0x00000000fffff984 */ /* 0x000fe20000000800 */
[----:B------:R-:W-:Y:S01]  /*4710*/  @!PT LDS RZ, [RZ] ;  /* 0x00000000fffff984 */ /* 0x000fe20000000800 */
[----:B------:R-:W-:Y:S01]  /*4720*/  @!PT LDS RZ, [RZ] ;  /* 0x00000000fffff984 */ /* 0x000fe20000000800 */
[----:B------:R4:W-:Y:S06]  /*4730*/  MEMBAR.ALL.CTA ;  /* 0x0000000000007992 */ /* 0x0009ec0000008000 */
[----:B----4-:R-:W4:Y:S01]  /*4740*/  FENCE.VIEW.ASYNC.S ;  /* 0x00000000000073c6 */ /* 0x010f220000000000 */
[----:B--2---:R-:W-:Y:S11]  /*4750*/  LOP3.LUT P0, RZ, R10, 0x1, RZ, 0xc0, !PT ;  /* 0x000000010aff7812 */ /* 0x004ff6000780c0ff */
[----:B------:R-:W-:Y:S02]  /*4760*/  @!UPT UIADD3 URZ, UPT, UPT, URZ, URZ, URZ ;  /* 0x000000fffffff290 */ /* 0x000fe4000fffe0ff */
[----:B----4-:R-:W-:Y:S01]  /*4770*/  VOTEU.ANY UP1, P0 ;  /* 0x0000000000ff7886 */ /* 0x010fe20000020100 */
[----:B------:R-:W-:Y:S11]  /*4780*/  PLOP3.LUT P0, PT, PT, PT, UP1, 0x80, 0x8 ;  /* 0x000000000008781c */ /* 0x000ff60003f0f018 */
[----:B------:R-:W-:Y:S02]  /*4790*/  @!UPT UIADD3 URZ, UPT, UPT, URZ, URZ, URZ ;  /* 0x000000fffffff290 */ /* 0x000fe4000fffe0ff */
[----:B------:R-:W-:Y:S02]  /*47a0*/  @P0 SHF.R.U32.HI R0, RZ, 0x10, R9 ;  /* 0x00000010ff000819 */ /* 0x000fe40000011609 */
[----:B------:R-:W-:Y:S02]  /*47b0*/  @P0 MOV R6, R8 ;  /* 0x0000000800060202 */ /* 0x000fe40000000f00 */
[----:B------:R-:W-:Y:S01]  /*47c0*/  @P0 R2UR UR4, R0 ;  /* 0x00000000000402ca */ /* 0x000fe200000e0000 */
[----:B------:R-:W-:Y:S01]  /*47d0*/  VIADD R0, R12, 0xc0 ;  /* 0x000000c00c007836 */ /* 0x000fe20000000000 */
[----:B------:R-:W-:Y:S02]  /*47e0*/  @P0 LOP3.LUT R8, R9, 0xffff, RZ, 0xc0, !PT ;  /* 0x0000ffff09080812 */ /* 0x000fe400078ec0ff */
[----:B------:R-:W-:Y:S02]  /*47f0*/  @P0 R2UR UR6, R6 ;  /* 0x00000000060602ca */ /* 0x000fe400000e0000 */
[----:B------:R-:W-:Y:S02]  /*4800*/  PRMT R0, RZ, 0x654, R0 ;  /* 0x00000654ff007816 */ /* 0x000fe40000000000 */
[----:B------:R-:W-:Y:S02]  /*4810*/  @P0 R2UR UR5, R8 ;  /* 0x00000000080502ca */ /* 0x000fe400000e0000 */
[----:B------:R2:W-:Y:S03]  /*4820*/  SYNCS.ARRIVE.TRANS64.RED.A1T0 RZ, [R0+URZ], RZ ;  /* 0x000000ff00ff79a7 */ /* 0x0005e600081004ff */
[----:B------:R-:W-:Y:S04]  /*4830*/  @UP1 UMOV UR26, UR4 ;  /* 0x00000004001a1c82 */ /* 0x000fe80008000000 */
[----:B------:R-:W-:Y:S04]  /*4840*/  @UP1 UMOV UR14, UR6 ;  /* 0x00000006000e1c82 */ /* 0x000fe80008000000 */
[----:B------:R-:W-:Y:S01]  /*4850*/  @UP1 UMOV UR13, UR5 ;  /* 0x00000005000d1c82 */ /* 0x000fe20008000000 */
[----:B------:R-:W-:Y:S05]  /*4860*/  BRA.U !UP0, `(.L_x_81) ;  /* 0x0000000108a47547 */ /* 0x000fea000b800000 */
[----:B------:R-:W-:Y:S02]  /*4870*/  UIMAD.WIDE.U32 UR8, UR13, UR31, URZ ;  /* 0x0000001f0d0872a5 */ /* 0x000fe4000f8e00ff */
[----:B------:R-:W-:Y:S02]  /*4880*/  UIMAD.WIDE.U32 UR10, UR14, UR28, URZ ;  /* 0x0000001c0e0a72a5 */ /* 0x000fe4000f8e00ff */
[----:B------:R-:W-:Y:S02]  /*4890*/  USEL UR4, UR27, UR35, !UP5 ;  /* 0x000000231b047287 */ /* 0x000fe4000e800000 */
[----:B------:R-:W-:Y:S02]  /*48a0*/  USEL UR7, UR32, UR37, !UP6 ;  /* 0x0000002520077287 */ /* 0x000fe4000f000000 */
[----:B-1----:R-:W-:Y:S02]  /*48b0*/  UIMAD.WIDE.U32 UR18, UR4, UR22, URZ ;  /* 0x00000016041272a5 */ /* 0x002fe4000f8e00ff */
[----:B------:R-:W-:Y:S01]  /*48c0*/  UIMAD.WIDE.U32 UR24, UR7, UR22, URZ ;  /* 0x00000016071872a5 */ /* 0x000fe2000f8e00ff */
[----:B------:R-:W-:Y:S02]  /*48d0*/  UMOV UR5, UR9 ;  /* 0x0000000900057c82 */ /* 0x000fe40008000000 */
[----:B------:R-:W-:Y:S03]  /*48e0*/  USHF.R.U32.HI UR6, URZ, UR39, UR5 ;  /* 0x00000027ff067299 */ /* 0x000fe60008011605 */
[----:B------:R-:W-:Y:S01]  /*48f0*/  UMOV UR5, UR11 ;  /* 0x0000000b00057c82 */ /* 0x000fe20008000000 */
[----:B------:R-:W-:Y:S02]  /*4900*/  USEL UR6, UR13, UR6, !UP5 ;  /* 0x000000060d067287 */ /* 0x000fe4000e800000 */
[----:B------:R-:W-:Y:S02]  /*4910*/  USHF.R.U32.HI UR8, URZ, UR29, UR5 ;  /* 0x0000001dff087299 */ /* 0x000fe40008011605 */
[----:B------:R-:W-:Y:S01]  /*4920*/  UIMAD.WIDE.U32 UR10, UR6, UR22, URZ ;  /* 0x00000016060a72a5 */ /* 0x000fe2000f8e00ff */
[----:B------:R-:W-:Y:S02]  /*4930*/  UMOV UR5, UR19 ;  /* 0x0000001300057c82 */ /* 0x000fe40008000000 */
[----:B------:R-:W-:Y:S03]  /*4940*/  @UP4 USHF.R.U32.HI UR4, URZ, UR23, UR5 ;  /* 0x00000017ff044299 */ /* 0x000fe60008011605 */
[----:B------:R-:W-:Y:S01]  /*4950*/  UMOV UR5, UR25 ;  /* 0x0000001900057c82 */ /* 0x000fe20008000000 */
[----:B------:R-:W-:Y:S02]  /*4960*/  UIMAD UR4, UR42, UR4, URZ ;  /* 0x000000042a0472a4 */ /* 0x000fe4000f8e02ff */
[----:B------:R-:W-:Y:S02]  /*4970*/  @UP4 USHF.R.U32.HI UR7, URZ, UR23, UR5 ;  /* 0x00000017ff074299 */ /* 0x000fe40008011605 */
[----:B------:R-:W-:Y:S02]  /*4980*/  USEL UR5, UR14, UR8, !UP6 ;  /* 0x000000080e057287 */ /* 0x000fe4000f000000 */
[----:B------:R-:W-:Y:S02]  /*4990*/  UIMAD UR8, UR42, UR7, URZ ;  /* 0x000000072a0872a4 */ /* 0x000fe4000f8e02ff */
[----:B------:R-:W-:Y:S03]  /*49a0*/  UISETP.GE.AND UP0, UPT, UR6, UR4, UPT ;  /* 0x000000040600728c */ /* 0x000fe6000bf06270 */
[----:B------:R-:W-:Y:S01]  /*49b0*/  UMOV UR4, UR11 ;  /* 0x0000000b00047c82 */ /* 0x000fe20008000000 */
[----:B------:R-:W-:Y:S02]  /*49c0*/  UISETP.GE.OR UP0, UPT, UR5, UR8, UP0 ;  /* 0x000000080500728c */ /* 0x000fe40008706670 */
[----:B------:R-:W-:Y:S02]  /*49d0*/  USHF.R.U32.HI UR4, URZ, UR23, UR4 ;  /* 0x00000017ff047299 */ /* 0x000fe40008011604 */
[----:B------:R-:W-:Y:S02]  /*49e0*/  UIMAD.WIDE.U32 UR8, UR5, UR22, URZ ;  /* 0x00000016050872a5 */ /* 0x000fe4000f8e00ff */
[----:B------:R-:W-:Y:S04]  /*49f0*/  USEL UR10, UR6, UR4, !UP4 ;  /* 0x00000004060a7287 */ /* 0x000fe8000e000000 */
[----:B------:R-:W-:Y:S01]  /*4a00*/  UIADD3 UR11, UPT, UPT, -UR10, URZ, URZ ;  /* 0x000000ff0a0b7290 */ /* 0x000fe2000fffe1ff */
[----:B------:R-:W-:Y:S02]  /*4a10*/  @!UP0 UMOV UR4, UR9 ;  /* 0x0000000900048c82 */ /* 0x000fe40008000000 */
[----:B------:R-:W-:Y:S02]  /*4a20*/  @!UP0 USHF.R.U32.HI UR4, URZ, UR23, UR4 ;  /* 0x00000017ff048299 */ /* 0x000fe40008011604 */
[----:B------:R-:W-:Y:S02]  /*4a30*/  UIMAD UR8, UR42, UR11, UR6 ;  /* 0x0000000b2a0872a4 */ /* 0x000fe4000f8e0206 */
[----:B------:R-:W-:Y:S04]  /*4a40*/  @!UP0 USEL UR4, UR5, UR4, !UP4 ;  /* 0x0000000405048287 */ /* 0x000fe8000e000000 */
[----:B------:R-:W-:Y:S02]  /*4a50*/  @!UP0 UIMAD UR8, UR7, UR8, UR4 ;  /* 0x00000008070882a4 */ /* 0x000fe4000f8e0204 */
[----:B------:R-:W-:Y:S02]  /*4a60*/  @!UP0 UIADD3 UR9, UPT, UPT, UR10, -UR4, URZ ;  /* 0x800000040a098290 */ /* 0x000fe4000fffe0ff */
[----:B------:R-:W-:Y:S02]  /*4a70*/  UIADD3 UR4, UPT, UPT, -UR5, URZ, URZ ;  /* 0x000000ff05047290 */ /* 0x000fe4000fffe1ff */
[----:B------:R-:W-:Y:S02]  /*4a80*/  UIADD3 UR7, UPT, UPT, -UR6, URZ, URZ ;  /* 0x000000ff06077290 */ /* 0x000fe4000fffe1ff */
[----:B------:R-:W-:Y:S02]  /*4a90*/  @!UP0 UIMAD UR6, UR9, UR42, UR5 ;  /* 0x0000002a090682a4 */ /* 0x000fe4000f8e0205 */
[----:B------:R-:W-:Y:S02]  /*4aa0*/  UIMAD UR14, UR15, UR4, UR14 ;  /* 0x000000040f0e72a4 */ /* 0x000fe4000f8e020e */
[----:B------:R-:W-:Y:S01]  /*4ab0*/  UIMAD UR13, UR30, UR7, UR13 ;  /* 0x000000071e0d72a4 */ /* 0x000fe2000f8e020d */
[----:B------:R-:W-:Y:S02]  /*4ac0*/  @!UP0 UMOV UR5, UR8 ;  /* 0x0000000800058c82 */ /* 0x000fe40008000000 */
[----:B------:R-:W-:Y:S02]  /*4ad0*/  UIMAD UR14, UR5, UR15, UR14 ;  /* 0x0000000f050e72a4 */ /* 0x000fe4000f8e020e */
[----:B------:R-:W-:Y:S11]  /*4ae0*/  UIMAD UR13, UR6, UR30, UR13 ;  /* 0x0000001e060d72a4 */ /* 0x000ff6000f8e020d */
[----:B------:R-:W-:Y:S01]  /*4af0*/  @!UPT UIADD3 URZ, UPT, UPT, URZ, URZ, URZ ;  /* 0x000000fffffff290 */ /* 0x000fe2000fffe0ff */
.L_x_81:
[----:B------:R-:W4:Y:S01]  /*4b00*/  @!UP2 LDCU.128 UR8, c[0x0][0xb10] ;  /* 0x00016200ff08a7ac */ /* 0x000f220008000c00 */
[C---:B---3--:R-:W-:Y:S02]  /*4b10*/  ISETP.NE.U32.AND P1, PT, R4.reuse, RZ, PT ;  /* 0x000000ff0400720c */ /* 0x048fe40003f25070 */
[----:B------:R-:W-:Y:S02]  /*4b20*/  ISETP.NE.U32.AND P0, PT, R4, RZ, PT ;  /* 0x000000ff0400720c */ /* 0x000fe40003f05070 */
[C---:B------:R-:W-:Y:S02]  /*4b30*/  ISETP.NE.AND.EX P1, PT, R5.reuse, RZ, PT, P1 ;  /* 0x000000ff0500720c */ /* 0x040fe40003f25310 */
[----:B------:R-:W-:Y:S01]  /*4b40*/  ISETP.NE.AND.EX P0, PT, R5, RZ, PT, P0 ;  /* 0x000000ff0500720c */ /* 0x000fe20003f05300 */
[----:B------:R-:W3:Y:S01]  /*4b50*/  @!UP2 LDCU UR5, c[0x0][0xb0c] ;  /* 0x00016180ff05a7ac */ /* 0x000ee20008000800 */
[----:B------:R-:W-:Y:S01]  /*4b60*/  SHF.L.U32 R9, R15, 0x1f, RZ ;  /* 0x0000001f0f097819 */ /* 0x000fe200000006ff */
[----:B------:R-:W-:Y:S02]  /*4b70*/  USHF.L.U32 UR19, UR16, 0x6, URZ ;  /* 0x0000000610137899 */ /* 0x000fe400080006ff */
[----:B------:R-:W-:Y:S02]  /*4b80*/  USHF.L.U32 UR18, UR20, 0x7, URZ ;  /* 0x0000000714127899 */ /* 0x000fe400080006ff */
[----:B----4-:R-:W-:Y:S07]  /*4b90*/  UIMAD.WIDE.U32 UR6, UR14, UR8, URZ ;  /* 0x000000080e0672a5 */ /* 0x010fee000f8e00ff */
[----:B------:R-:W-:Y:S01]  /*4ba0*/  @!UP2 UMOV UR4, UR7 ;  /* 0x000000070004ac82 */ /* 0x000fe20008000000 */
[----:B---3--:R-:W-:Y:S02]  /*4bb0*/  @!UP2 UISETP.NE.AND UP0, UPT, UR5, 0x1, UPT ;  /* 0x000000010500a88c */ /* 0x008fe4000bf05270 */
[----:B------:R-:W-:Y:S02]  /*4bc0*/  @!UP2 USHF.R.U32.HI UR4, URZ, UR9, UR4 ;  /* 0x00000009ff04a299 */ /* 0x000fe40008011604 */
[----:B------:R-:W-:Y:S02]  /*4bd0*/  UIMAD.WIDE.U32 UR6, UR13, UR11, URZ ;  /* 0x0000000b0d0672a5 */ /* 0x000fe4000f8e00ff */
[----:B------:R-:W-:Y:S02]  /*4be0*/  @!UP2 USEL UR8, UR14, UR4, !UP0 ;  /* 0x000000040e08a287 */ /* 0x000fe4000c000000 */
[----:B------:R-:W-:Y:S03]  /*4bf0*/  @!UP2 UISETP.NE.AND UP0, UPT, UR10, 0x1, UPT ;  /* 0x000000010a00a88c */ /* 0x000fe6000bf05270 */
[----:B------:R-:W-:Y:S02]  /*4c00*/  @!UP2 UMOV UR6, UR7 ;  /* 0x000000070006ac82 */ /* 0x000fe40008000000 */
[----:B------:R-:W3:Y:S02]  /*4c10*/  @!UP2 LDCU UR4, c[0x0][0xb20] ;  /* 0x00016400ff04a7ac */ /* 0x000ee40008000800 */
[----:B---3--:R-:W-:Y:S04]  /*4c20*/  @!UP2 USHF.R.U32.HI UR6, URZ, UR4, UR6 ;  /* 0x00000004ff06a299 */ /* 0x008fe80008011606 */
[----:B------:R-:W-:Y:S04]  /*4c30*/  @!UP2 USEL UR6, UR13, UR6, !UP0 ;  /* 0x000000060d06a287 */ /* 0x000fe8000c000000 */
[----:B------:R-:W-:Y:S02]  /*4c40*/  @!UP2 UIADD3 UR4, UPT, UPT, -UR8, UR6, URZ ;  /* 0x000000060804a290 */ /* 0x000fe4000fffe1ff */
[----:B------:R-:W-:Y:S02]  /*4c50*/  @!UP2 UIADD3 UR6, UPT, UPT, UR8, -UR6, URZ ;  /* 0x800000060806a290 */ /* 0x000fe4000fffe0ff */
[----:B------:R-:W-:Y:S02]  /*4c60*/  @!UP2 UIMAD UR14, UR4, UR5, UR14 ;  /* 0x00000005040ea2a4 */ /* 0x000fe4000f8e020e */
[----:B------:R-:W-:Y:S01]  /*4c70*/  @!UP2 UIMAD UR13, UR6, UR10, UR13 ;  /* 0x0000000a060da2a4 */ /* 0x000fe2000f8e020d */
[----:B------:R-:W-:Y:S11]  /*4c80*/  BRA.U UP3, `(.L_x_82) ;  /* 0x0000000103107547 */ /* 0x000ff6000b800000 */
[----:B--2---:R-:W-:Y:S04]  /*4c90*/  MOV R0, UR38 ;  /* 0x0000002600007c02 */ /* 0x004fe80008000f00 */
[----:B------:R-:W-:Y:S04]  /*4ca0*/  SHF.L.U32 R11, R0, 0x1f, RZ ;  /* 0x0000001f000b7819 */ /* 0x000fe800000006ff */
[----:B------:R-:W2:Y:S02]  /*4cb0*/  SYNCS.PHASECHK.TRANS64.TRYWAIT P2, [UR21+0xa8], R11 ;  /* 0x0000a80bff0075a7 */ /* 0x000ea40008041115 */
[----:B--2---:R-:W-:Y:S05]  /*4cc0*/  @!P2 BRA `(.L_x_83) ;  /* 0x000000380080a947 */ /* 0x004fea0003800000 */
.L_x_82:
[----:B------:R-:W-:Y:S05]  /*4cd0*/  @!P1 BRA `(.L_x_84) ;  /* 0x0000000000309947 */ /* 0x000fea0003800000 */
[----:B------:R-:W-:Y:S01]  /*4ce0*/  ISETP.NE.U32.AND P1, PT, R2, RZ, PT ;  /* 0x000000ff0200720c */ /* 0x000fe20003f25070 */
[----:B------:R-:W3:Y:S01]  /*4cf0*/  LDCU.64 UR4, c[0x0][0x358] ;  /* 0x00006b00ff0477ac */ /* 0x000ee20008000a00 */
[----:B------:R-:W-:Y:S02]  /*4d00*/  IMAD.MOV.U32 R88, RZ, RZ, 0x1 ;  /* 0x00000001ff587424 */ /* 0x000fe400078e00ff */
[----:B------:R-:W-:Y:S11]  /*4d10*/  ISETP.NE.AND.EX P1, PT, R3, RZ, PT, P1 ;  /* 0x000000ff0300720c */ /* 0x000ff60003f25310 */
[----:B------:R-:W-:Y:S02]  /*4d20*/  @!UPT UIADD3 URZ, UPT, UPT, URZ, URZ, URZ ;  /* 0x000000fffffff290 */ /* 0x000fe4000fffe0ff */
[----:B--2---:R-:W2:Y:S01]  /*4d30*/  @P1 LDC.64 R10, c[0x0][0x888] ;  /* 0x00022200ff0a1b82 */ /* 0x004ea20000000a00 */
[----:B------:R-:W-:Y:S04]  /*4d40*/  @P1 IMAD R0, R4, UR36, RZ ;  /* 0x0000002404001c24 */ /* 0x000fe8000f8e02ff */
[----:B--2---:R-:W-:Y:S04]  /*4d50*/  @P1 IMAD.WIDE R10, R0, 0x4, R10 ;  /* 0x00000004000a1825 */ /* 0x004fe800078e020a */
[----:B------:R-:W-:Y:S01]  /*4d60*/  HFMA2 R0, -RZ, RZ, 0, 5.9604644775390625e-08 ;  /* 0x00000001ff007431 */ /* 0x000fe200000001ff */
[----:B---3-5:R3:W5:Y:S04]  /*4d70*/  @P1 LDG.E R41, desc[UR4][R10.64] ;  /* 0x000000040a291981 */ /* 0x028768000c1e1900 */
[----:B------:R-:W-:Y:S01]  /*4d80*/  @!P1 PRMT R88, R0, 0x7610, R88 ;  /* 0x0000761000589816 */ /* 0x000fe20000000058 */
[----:B---3--:R-:W4:Y:S06]  /*4d90*/  @!P1 LDC R41, c[0x0][0x880] ;  /* 0x00022000ff299b82 */ /* 0x008f2c0000000800 */
.L_x_84:
[----:B----45:R-:W-:Y:S01]  /*4da0*/  @!P0 FSETP.EQ.AND P1, PT, R41, RZ, PT ;  /* 0x000000ff2900820b */ /* 0x030fe20003f22000 */
[----:B------:R-:W-:Y:S01]  /*4db0*/  @!UPT UIADD3 URZ, UPT, UPT, URZ, URZ, URZ ;  /* 0x000000fffffff290 */ /* 0x000fe2000fffe0ff */
[----:B------:R-:W-:Y:S11]  /*4dc0*/  @!P0 BRA `(.L_x_85) ;  /* 0x0000000000188947 */ /* 0x000ff60003800000 */
[----:B------:R-:W-:Y:S02]  /*4dd0*/  LOP3.LUT P0, RZ, R88, 0xff, RZ, 0xc0, !PT ;  /* 0x000000ff58ff7812 */ /* 0x000fe4000780c0ff */
[----:B------:R-:W-:Y:S04]  /*4de0*/  ISETP.NE.U32.AND P1, PT, R2, RZ, PT ;  /* 0x000000ff0200720c */ /* 0x000fe80003f25070 */
[----:B------:R-:W-:Y:S04]  /*4df0*/  ISETP.NE.AND.EX P1, PT, R3, RZ, PT, P1 ;  /* 0x000000ff0300720c */ /* 0x000fe80003f25310 */
[----:B------:R-:W-:Y:S03]  /*4e00*/  PLOP3.LUT P1, PT, P1, PT, PT, 0x8, 0x80 ;  /* 0x000000000080781c */ /* 0x000fe60000f2e170 */
[----:B------:R-:W-:Y:S11]  /*4e10*/  @P0 FSETP.EQ.AND P1, PT, R41, RZ, PT ;  /* 0x000000ff2900020b */ /* 0x000ff60003f22000 */
[----:B------:R-:W-:Y:S02]  /*4e20*/  @!UPT UIADD3 URZ, UPT, UPT, URZ, URZ, URZ ;  /* 0x000000fffffff290 */ /* 0x000fe4000fffe0ff */
.L_x_85:
[----:B------:R-:W3:Y:S01]  /*4e30*/  SYNCS.PHASECHK.TRANS64.TRYWAIT P2, [UR21+0x90], R9 ;  /* 0x00009009ff0075a7 */ /* 0x000ee20008041115 */
[----:B------:R-:W-:Y:S04]  /*4e40*/  ELECT P0, URZ, PT ;  /* 0x0000000000ff782f */ /* 0x000fe80003800000 */
[----:B------:R-:W-:Y:S11]  /*4e50*/  PLOP3.LUT P1, PT, P1, P0, PT, 0xf2, 0x2f ;  /* 0x00000000002f781c */ /* 0x000ff60000f21e72 */
[----:B------:R-:W-:Y:S02]  /*4e60*/  @!UPT UIADD3 URZ, UPT, UPT, URZ, URZ, URZ ;  /* 0x000000fffffff290 */ /* 0x000fe4000fffe0ff */
[----:B------:R-:W-:Y:S05]  /*4e70*/  @!P1 IADD3 R8, P0, PT, R16, 0x580, RZ ;  /* 0x0000058010089810 */ /* 0x000fea0007f1e0ff */
[----:B------:R-:W-:Y:S01]  /*4e80*/  @!P1 IMAD.X R6, RZ, RZ, R17, P0 ;  /* 0x000000ffff069224 */ /* 0x000fe200000e0611 */
[----:B---3--:R-:W-:Y:S07]  /*4e90*/  @!P2 BRA `(.L_x_86) ;  /* 0x000000380024a947 */ /* 0x008fee0003800000 */
.L_x_155:
[----:B------:R-:W-:Y:S01]  /*4ea0*/  @!P1 R2UR UR5, R8 ;  /* 0x00000000080592ca */ /* 0x000fe200000e0000 */
[----:B------:R-:W-:Y:S01]  /*4eb0*/  VOTEU.ALL UP0, P1 ;  /* 0x0000000000ff7886 */ /* 0x000fe20000800000 */
[----:B------:R-:W-:Y:S01]  /*4ec0*/  @!P1 R2UR UR4, R6 ;  /* 0x00000000060492ca */ /* 0x000fe200000e0000 */
[----:B--2---:R-:W-:Y:S01]  /*4ed0*/  @!P1 IMAD.MOV.U32 R0, RZ, RZ, 0x1000 ;  /* 0x00001000ff009424 */ /* 0x004fe200078e00ff */
[----:B------:R-:W-:Y:S01]  /*4ee0*/  UMOV UR6, 0x0 ;  /* 0x0000000000067882 */ /* 0x000fe20000000000 */
[----:B------:R-:W-:Y:S01]  /*4ef0*/  UMOV UR7, 0x10000000 ;  /* 0x1000000000077882 */ /* 0x000fe20000000000 */
[----:B------:R-:W-:Y:S01]  /*4f00*/  @!UP0 UIADD3 UR16, UPT, UPT, UR21, 0x200, URZ ;  /* 0x0000020015108890 */ /* 0x000fe2000fffe0ff */
[----:B------:R-:W-:Y:S01]  /*4f10*/  VIADD R14, R14, 0x1 ;  /* 0x000000010e0e7836 */ /* 0x000fe20000000000 */
[----:B------:R-:W-:Y:S01]  /*4f20*/  VOTEU.ALL UP0, P1 ;  /* 0x0000000000ff7886 */ /* 0x000fe20000800000 */
[----:B------:R-:W-:Y:S04]  /*4f30*/  UMOV UR20, UR36 ;  /* 0x0000002400147c82 */ /* 0x000fe80008000000 */
[----:B------:R-:W-:Y:S02]  /*4f40*/  IMAD.U32 R10, RZ, RZ, UR5 ;  /* 0x00000005ff0a7e24 */ /* 0x000fe4000f8e00ff */
[----:B------:R-:W-:Y:S03]  /*4f50*/  IMAD.U32 R11, RZ, RZ, UR4 ;  /* 0x00000004ff0b7e24 */ /* 0x000fe6000f8e00ff */
[----:B------:R-:W-:Y:S02]  /*4f60*/  @!P1 R2UR UR4, R10 ;  /* 0x000000000a0492ca */ /* 0x000fe400000e0000 */
[----:B------:R-:W-:Y:S11]  /*4f70*/  @!P1 R2UR UR5, R11 ;  /* 0x000000000b0592ca */ /* 0x000ff600000e0000 */
[----:B------:R-:W-:Y:S02]  /*4f80*/  @!UPT UIADD3 URZ, UPT, UPT, URZ, URZ, URZ ;  /* 0x000000fffffff290 */ /* 0x000fe4000fffe0ff */
[----:B------:R2:W-:Y:S01]  /*4f90*/  @!UP0 UTMALDG.3D [UR16], [UR4], desc[UR6] ;  /* 0x00000610040085b4 */ /* 0x0005e20008011000 */
[----:B------:R2:W-:Y:S01]  /*4fa0*/  @!P1 SYNCS.ARRIVE.TRANS64.RED.A0TR RZ, [UR21+0x80], R0 ;  /* 0x00008000ffff99a7 */ /* 0x0005e20008300415 */
[----:B------:R-:W-:Y:S01]  /*4fb0*/  SYNCS.ARRIVE.TRANS64.RED.A1T0 RZ, [UR34], RZ ;  /* 0x000000ffffff79a7 */ /* 0x000fe20008100422 */
[----:B------:R-:W3:Y:S02]  /*4fc0*/  SYNCS.PHASECHK.TRANS64.TRYWAIT P0, [UR21+0x98], R9 ;  /* 0x00009809ff0075a7 */ /* 0x000ee40008001115 */
[----:B--23--:R-:W-:Y:S05]  /*4fd0*/  @!P0 BRA `(.L_x_87) ;  /* 0x0000003400ec8947 */ /* 0x00cfea0003800000 */
.L_x_157:
[----:B------:R-:W-:Y:S01]  /*4fe0*/  @!P1 IADD3 R6, P0, PT, R16, 0x580, RZ ;  /* 0x0000058010069810 */ /* 0x000fe20007f1e0ff */
[----:B------:R-:W-:Y:S01]  /*4ff0*/  VOTEU.ALL UP0, P1 ;  /* 0x0000000000ff7886 */ /* 0x000fe20000800000 */
[----:B------:R-:W-:Y:S01]  /*5000*/  UMOV UR6, 0x0 ;  /* 0x0000000000067882 */ /* 0x000fe20000000000 */
[----:B------:R-:W-:Y:S01]  /*5010*/  UMOV UR7, 0x10000000 ;  /* 0x1000000000077882 */ /* 0x000fe20000000000 */
[----:B------:R-:W-:Y:S01]  /*5020*/  @!P1 R2UR UR5, R6 ;  /* 0x00000000060592ca */ /* 0x000fe200000e0000 */
[----:B--2---:R-:W-:Y:S01]  /*5030*/  @!P1 IMAD.X R0, RZ, RZ, R17, P0 ;  /* 0x000000ffff009224 */ /* 0x004fe200000e0611 */
[----:B------:R-:W-:Y:S01]  /*5040*/  @!UP0 UIADD3 UR10, UPT, UPT, UR18, 0x40, URZ ;  /* 0x00000040120a8890 */ /* 0x000fe2000fffe0ff */
[----:B------:R-:W-:Y:S01]  /*5050*/  ISETP.NE.AND P0, PT, R14, 0x2, PT ;  /* 0x000000020e00780c */ /* 0x000fe20003f05270 */
[----:B------:R-:W-:Y:S01]  /*5060*/  @!UP0 UIADD3 UR8, UPT, UPT, UR21, 0x1200, URZ ;  /* 0x0000120015088890 */ /* 0x000fe2000fffe0ff */
[----:B------:R-:W-:Y:S01]  /*5070*/  LOP3.LUT R15, R15, 0x1, RZ, 0x3c, !PT ;  /* 0x000000010f0f7812 */ /* 0x000fe200078e3cff */
[----:B------:R-:W-:Y:S01]  /*5080*/  @!UP0 UIADD3 UR9, UPT, UPT, UR21, 0x88, URZ ;  /* 0x0000008815098890 */ /* 0x000fe2000fffe0ff */
[----:B------:R-:W-:Y:S01]  /*5090*/  @!P1 R2UR UR4, R0 ;  /* 0x00000000000492ca */ /* 0x000fe200000e0000 */
[----:B------:R-:W-:Y:S01]  /*50a0*/  VOTEU.ALL UP0, P1 ;  /* 0x0000000000ff7886 */ /* 0x000fe20000800000 */
[----:B------:R-:W-:Y:S01]  /*50b0*/  UMOV UR11, UR19 ;  /* 0x00000013000b7c82 */ /* 0x000fe20008000000 */
[----:B------:R-:W-:Y:S01]  /*50c0*/  UMOV UR12, UR36 ;  /* 0x00000024000c7c82 */ /* 0x000fe20008000000 */
[----:B------:R-:W-:Y:S01]  /*50d0*/  SEL R0, RZ, 0x1, P0 ;  /* 0x00000001ff007807 */ /* 0x000fe20000000000 */
[----:B------:R-:W-:Y:S01]  /*50e0*/  UIADD3 UR20, UPT, UPT, UR13, UR60, URZ ;  /* 0x0000003c0d147290 */ /* 0x000fe2000fffe0ff */
[----:B------:R-:W-:Y:S01]  /*50f0*/  IMAD.U32 R8, RZ, RZ, UR5 ;  /* 0x00000005ff087e24 */ /* 0x000fe2000f8e00ff */
[----:B------:R-:W-:Y:S01]  /*5100*/  SEL R14, R14, RZ, P0 ;  /* 0x000000ff0e0e7207 */ /* 0x000fe20000000000 */
[----:B------:R-:W-:Y:S01]  /*5110*/  UIADD3 UR16, UPT, UPT, UR14, UR59, URZ ;  /* 0x0000003b0e107290 */ /* 0x000fe2000fffe0ff */
[----:B------:R-:W-:Y:S01]  /*5120*/  LOP3.LUT R13, R13, R0, RZ, 0x3c, !PT ;  /* 0x000000000d0d7212 */ /* 0x000fe200078e3cff */
[----:B------:R-:W-:Y:S01]  /*5130*/  UPLOP3.LUT UP3, UPT, UPT, UPT, UPT, 0x80, 0x8 ;  /* 0x000000000008789c */ /* 0x000fe20003f6f070 */
[----:B------:R-:W-:Y:S02]  /*5140*/  UMOV UR36, UR26 ;  /* 0x0000001a00247c82 */ /* 0x000fe40008000000 */
[----:B------:R-:W-:Y:S01]  /*5150*/  IMAD.U32 R9, RZ, RZ, UR4 ;  /* 0x00000004ff097e24 */ /* 0x000fe2000f8e00ff */
[----:B------:R-:W-:Y:S04]  /*5160*/  @!P1 R2UR UR4, R8 ;  /* 0x00000000080492ca */ /* 0x000fe800000e0000 */
[----:B------:R-:W-:Y:S11]  /*5170*/  @!P1 R2UR UR5, R9 ;  /* 0x00000000090592ca */ /* 0x000ff600000e0000 */
[----:B------:R-:W-:Y:S02]  /*5180*/  @!UPT UIADD3 URZ, UPT, UPT, URZ, URZ, URZ ;  /* 0x000000fffffff290 */ /* 0x000fe4000fffe0ff */
[----:B------:R2:W-:Y:S01]  /*5190*/  @!UP0 UTMALDG.3D [UR8], [UR4], desc[UR6] ;  /* 0x00000608040085b4 */ /* 0x0005e20008011000 */
[----:B------:R2:W-:Y:S01]  /*51a0*/  @!P1 SYNCS.ARRIVE.TRANS64.RED.A0TR RZ, [UR21+0x88], R7 ;  /* 0x00008807ffff99a7 */ /* 0x0005e20008300415 */
[----:B------:R-:W-:Y:S01]  /*51b0*/  SYNCS.ARRIVE.TRANS64.RED.A1T0 RZ, [UR33], RZ ;  /* 0x000000ffffff79a7 */ /* 0x000fe20008100421 */
[----:B------:R-:W-:Y:S05]  /*51c0*/  BRA.U UP1, `(.L_x_88) ;  /* 0xfffffff5012c7547 */ /* 0x000fea000b83ffff */
[----:B------:R-:W-:-:S04]  /*51d0*/  SHF.L.U32 R3, R15, 0x1f, RZ ;  /* 0x0000001f0f037819 */ /* 0x000fc800000006ff */
[----:B------:R-:W3:Y:S02]  /*51e0*/  SYNCS.PHASECHK.TRANS64.TRYWAIT P0, [UR21+0x90], R3 ;  /* 0x00009003ff0075a7 */ /* 0x000ee40008001115 */
[----:B---3--:R-:W-:Y:S05]  /*51f0*/  @!P0 BRA `(.L_x_89) ;  /* 0x00000034007c8947 */ /* 0x008fea0003800000 */
.L_x_159:
[----:B---3--:R-:W-:-:S07]  /*5200*/  MOV R0, UR21 ;  /* 0x0000001500007c02 */ /* 0x008fce0008000f00 */
.L_x_90:
[----:B---3--:R-:W-:-:S04]  /*5210*/  SHF.L.U32 R3, R15, 0x1f, RZ ;  /* 0x0000001f0f037819 */ /* 0x008fc800000006ff */
[----:B------:R3:W4:Y:S03]  /*5220*/  SYNCS.PHASECHK.TRANS64.TRYWAIT P0, [R0+URZ+0x98], R3 ;  /* 0x00009803000075a7 */ /* 0x00072600080011ff */
[----:B----4-:R-:W-:Y:S05]  /*5230*/  @!P0 NANOSLEEP.SYNCS 0x989680 ;  /* 0x009896800000895d */ /* 0x010fea0003900000 */
[----:B------:R-:W4:Y:S02]  /*5240*/  @!P0 SYNCS.PHASECHK.TRANS64 P0, [R0+URZ+0x98], R3 ;  /* 0x00009803000085a7 */ /* 0x000f2400080010ff */
[----:B-12-4-:R-:W-:Y:S05]  /*5250*/  @P0 EXIT ;  /* 0x000000000000094d */ /* 0x016fea0003800000 */
[----:B------:R-:W-:Y:S05]  /*5260*/  BRA `(.L_x_90) ;  /* 0xfffffffc00e87947 */ /* 0x000fea000383ffff */
.L_x_79:
[----:B------:R-:W-:-:S06]  /*5270*/  UISETP.GE.AND UP0, UPT, UR21, 0x4, UPT ;  /* 0x000000041500788c */ /* 0x000fcc000bf06270 */
[----:B------:R-:W-:-:S13]  /*5280*/  PLOP3.LUT P0, PT, PT, PT, UP0, 0x80, 0x8 ;  /* 0x000000000008781c */ /* 0x000fda0003f0f008 */
[----:B------:R-:W-:Y:S05]  /*5290*/  @!P0 EXIT ;  /* 0x000000000000894d */ /* 0x000fea0003800000 */
[----:B------:R-:W1:Y:S08]  /*52a0*/  S2UR UR4, SR_CgaCtaId ;  /* 0x00000000000479c3 */ /* 0x000e700000008800 */
[----:B------:R-:W-:Y:S01]  /*52b0*/  BAR.SYNC.DEFER_BLOCKING 0x6, 0xa0 ;  /* 0x0182800000007b1d */ /* 0x000fe20000010000 */
[C---:B------:R-:W-:Y:S01]  /*52c0*/  IMAD.SHL.U32 R6, R96.reuse, 0x40, RZ ;  /* 0x0000004060067824 */ /* 0x040fe200078e00ff */
[C---:B------:R-:W-:Y:S01]  /*52d0*/  LOP3.LUT R98, R96.reuse, 0x60, RZ, 0xc0, !PT ;  /* 0x0000006060627812 */ /* 0x040fe200078ec0ff */
[C---:B------:R-:W-:Y:S01]  /*52e0*/  IMAD.SHL.U32 R71, R96.reuse, 0x20, RZ ;  /* 0x0000002060477824 */ /* 0x040fe200078e00ff */
[----:B------:R-:W-:Y:S01]  /*52f0*/  CS2R R94, SRZ ;  /* 0x00000000005e7805 */ /* 0x000fe2000001ff00 */
[----:B------:R-:W-:Y:S01]  /*5300*/  IMAD.SHL.U32 R5, R96, 0x2, RZ ;  /* 0x0000000260057824 */ /* 0x000fe200078e00ff */
[----:B------:R-:W-:-:S02]  /*5310*/  UMOV UR44, 0x400 ;  /* 0x00000400002c7882 */ /* 0x000fc40000000000 */
[----:B------:R-:W2:Y:S01]  /*5320*/  LDC.64 R84, c[0x0][0x888] ;  /* 0x00022200ff547b82 */ /* 0x000ea20000000a00 */
[----:B------:R-:W-:Y:S01]  /*5330*/  LOP3.LUT R4, R6, 0x180, RZ, 0xc0, !PT ;  /* 0x0000018006047812 */ /* 0x000fe200078ec0ff */
[----:B------:R-:W-:Y:S01]  /*5340*/  IMAD.U32 R37, R96, 0x10000, RZ ;  /* 0x0001000060257824 */ /* 0x000fe200078e00ff */
[----:B------:R-:W-:Y:S01]  /*5350*/  LOP3.LUT R71, R71, 0xc00, RZ, 0xc0, !PT ;  /* 0x00000c0047477812 */ /* 0x000fe200078ec0ff */
[----:B------:R-:W-:Y:S01]  /*5360*/  IMAD.MOV.U32 R36, RZ, RZ, RZ ;  /* 0x000000ffff247224 */ /* 0x000fe200078e00ff */
[----:B------:R-:W-:Y:S01]  /*5370*/  LOP3.LUT R5, R4, 0x20, R5, 0xf8, !PT ;  /* 0x0000002004057812 */ /* 0x000fe200078ef805 */
[C---:B------:R-:W-:Y:S01]  /*5380*/  IMAD.SHL.U32 R4, R96.reuse, 0x8, RZ ;  /* 0x0000000860047824 */ /* 0x040fe200078e00ff */
[----:B------:R-:W-:Y:S01]  /*5390*/  LOP3.LUT R71, R71, 0x40, R6, 0xf8, !PT ;  /* 0x0000004047477812 */ /* 0x000fe200078ef806 */
[----:B------:R-:W3:Y:S01]  /*53a0*/  LDC.64 R86, c[0x0][0x890] ;  /* 0x00022400ff567b82 */ /* 0x000ee20000000a00 */
[----:B------:R-:W-:Y:S01]  /*53b0*/  LOP3.LUT R37, R37, 0x600000, RZ, 0xc0, !PT ;  /* 0x0060000025257812 */ /* 0x000fe200078ec0ff */
[----:B------:R-:W-:Y:S01]  /*53c0*/  IMAD.MOV.U32 R90, RZ, RZ, RZ ;  /* 0x000000ffff5a7224 */ /* 0x000fe200078e00ff */
[----:B------:R-:W-:-:S02]  /*53d0*/  LOP3.LUT R96, R96, 0x2, RZ, 0xc0, !PT ;  /* 0x0000000260607812 */ /* 0x000fc400078ec0ff */
[----:B------:R-:W-:Y:S02]  /*53e0*/  CS2R R92, SRZ ;  /* 0x00000000005c7805 */ /* 0x000fe4000001ff00 */
[----:B------:R-:W-:Y:S01]  /*53f0*/  LOP3.LUT R4, R5, 0x30, R4, 0x78, !PT ;  /* 0x0000003005047812 */ /* 0x000fe200078e7804 */
[----:B------:R-:W4:Y:S01]  /*5400*/  LDCU UR57, c[0x0][0x370] ;  /* 0x00006e00ff3977ac */ /* 0x000f220008000800 */
[----:B------:R-:W-:Y:S01]  /*5410*/  LOP3.LUT R71, R71, 0x200, R6, 0xf8, !PT ;  /* 0x0000020047477812 */ /* 0x000fe200078ef806 */
[----:B------:R-:W2:Y:S01]  /*5420*/  LDC.64 R82, c[0x0][0x8b0] ;  /* 0x00022c00ff527b82 */ /* 0x000ea20000000a00 */
[----:B------:R-:W-:Y:S01]  /*5430*/  IMAD.MOV R91, RZ, RZ, -R96 ;  /* 0x000000ffff5b7224 */ /* 0x000fe200078e0a60 */
[----:B-1----:R-:W-:Y:S01]  /*5440*/  ULEA UR44, UR4, UR44, 0x18 ;  /* 0x0000002c042c7291 */ /* 0x002fe2000f8ec0ff */
[----:B------:R-:W-:Y:S01]  /*5450*/  LOP3.LUT R71, R71, R4, RZ, 0xfc, !PT ;  /* 0x0000000447477212 */ /* 0x000fe200078efcff */
[----:B------:R-:W1:Y:S04]  /*5460*/  LDCU.64 UR62, c[0x0][0x348] ;  /* 0x00006900ff3e77ac */ /* 0x000e680008000a00 */
[----:B------:R-:W1:Y:S01]  /*5470*/  LDC.64 R80, c[0x0][0x8a8] ;  /* 0x00022a00ff507b82 */ /* 0x000e620000000a00 */
[----:B------:R-:W-:-:S02]  /*5480*/  UIADD3 UR4, UPT, UPT, UR44, 0x2200, URZ ;  /* 0x000022002c047890 */ /* 0x000fc4000fffe0ff */
[----:B------:R-:W4:Y:S01]  /*5490*/  LDS R0, [UR44+0x160] ;  /* 0x0001602cff007984 */ /* 0x000f220008000800 */
[----:B------:R-:W1:Y:S03]  /*54a0*/  LDCU UR43, c[0x0][0xb0c] ;  /* 0x00016180ff2b77ac */ /* 0x000e660008000800 */
[----:B------:R-:W-:Y:S01]  /*54b0*/  IMAD.U32 R97, RZ, RZ, UR4 ;  /* 0x00000004ff617e24 */ /* 0x000fe2000f8e00ff */
[----:B------:R-:W1:Y:S01]  /*54c0*/  LDCU UR39, c[0x0][0xb30] ;  /* 0x00016600ff2777ac */ /* 0x000e620008000800 */
[----:B------:R-:W1:Y:S01]  /*54d0*/  LDCU.64 UR46, c[0x0][0x888] ;  /* 0x00011100ff2e77ac */ /* 0x000e620008000a00 */
[----:B------:R-:W1:Y:S01]  /*54e0*/  LDCU.64 UR40, c[0x0][0xb28] ;  /* 0x00016500ff2877ac */ /* 0x000e620008000a00 */
[----:B------:R-:W1:Y:S01]  /*54f0*/  LDCU.128 UR52, c[0x0][0xb10] ;  /* 0x00016200ff3477ac */ /* 0x000e620008000c00 */
[----:B------:R-:W1:Y:S01]  /*5500*/  LDCU UR56, c[0x0][0x374] ;  /* 0x00006e80ff3877ac */ /* 0x000e620008000800 */
[----:B------:R-:W-:Y:S01]  /*5510*/  UIADD3 UR61, UPT, UPT, UR44, 0x200, URZ ;  /* 0x000002002c3d7890 */ /* 0x000fe2000fffe0ff */
[----:B--234-:R-:W-:-:S11]  /*5520*/  IMAD.IADD R37, R0, 0x1, R37 ;  /* 0x0000000100257824 */ /* 0x01cfd600078e0225 */
.L_x_116:
[C---:B------:R-:W-:Y:S02]  /*5530*/  LEA R3, R90.reuse, UR44, 0x3 ;  /* 0x0000002c5a037c11 */ /* 0x040fe4000f8e18ff */
[----:B------:R-:W-:Y:S02]  /*5540*/  SHF.L.U32 R0, R93, 0x1f, RZ ;  /* 0x0000001f5d007819 */ /* 0x000fe400000006ff */
[----:B------:R-:W-:Y:S02]  /*5550*/  LEA R5, R90, UR44, 0x4 ;  /* 0x0000002c5a057c11 */ /* 0x000fe4000f8e20ff */
[----:B------:R-:W2:Y:S02]  /*5560*/  SYNCS.PHASECHK.TRANS64.TRYWAIT P0, [R3+URZ+0xb0], R0 ;  /* 0x0000b000030075a7 */ /* 0x000ea400080011ff */
[----:B-12---:R-:W-:Y:S05]  /*5570*/  @!P0 BRA `(.L_x_91) ;  /* 0x0000003000b48947 */ /* 0x006fea0003800000 */
.L_x_160:
[----:B------:R-:W3:Y:S01]  /*5580*/  LDS.128 R4, [R5+0x140] ;  /* 0x0001400005047984 */ /* 0x000ee20000000c00 */
[----:B------:R-:W-:Y:S01]  /*5590*/  UISETP.GE.AND UP0, UPT, UR42, 0x1, UPT ;  /* 0x000000012a00788c */ /* 0x000fe2000bf06270 */
[----:B------:R-:W-:Y:S01]  /*55a0*/  @!PT LDS RZ, [RZ] ;  /* 0x00000000fffff984 */ /* 0x000fe20000000800 */
[----:B------:R-:W-:Y:S01]  /*55b0*/  @!PT LDS RZ, [RZ] ;  /* 0x00000000fffff984 */ /* 0x000fe20000000800 */
[----:B------:R-:W-:Y:S01]  /*55c0*/  @!PT LDS RZ, [RZ] ;  /* 0x00000000fffff984 */ /* 0x000fe20000000800 */
[----:B------:R-:W-:Y:S01]  /*55d0*/  @!PT LDS RZ, [RZ] ;  /* 0x00000000fffff984 */ /* 0x000fe20000000800 */
[----:B------:R4:W-:Y:S06]  /*55e0*/  MEMBAR.ALL.CTA ;  /* 0x0000000000007992 */ /* 0x0009ec0000008000 */
[----:B----4-:R-:W4:Y:S01]  /*55f0*/  FENCE.VIEW.ASYNC.S ;  /* 0x00000000000073c6 */ /* 0x010f220000000000 */
[----:B---3--:R-:W-:Y:S11]  /*5600*/  LOP3.LUT P0, RZ, R6, 0x1, RZ, 0xc0, !PT ;  /* 0x0000000106ff7812 */ /* 0x008ff6000780c0ff */
[----:B------:R-:W-:Y:S02]  /*5610*/  @!UPT UIADD3 URZ, UPT, UPT, URZ, URZ, URZ ;  /* 0x000000fffffff290 */ /* 0x000fe4000fffe0ff */
[----:B----4-:R-:W-:Y:S01]  /*5620*/  VOTEU.ANY UP1, P0 ;  /* 0x0000000000ff7886 */ /* 0x010fe20000020100 */
[----:B------:R-:W-:Y:S01]  /*5630*/  PLOP3.LUT P0, PT, PT, PT, UP1, 0x80, 0x8 ;  /* 0x000000000008781c */ /* 0x000fe20003f0f018 */
[----:B------:R-:W-:Y:S11]  /*5640*/  UP2UR UR45, UPR, URZ, 0x2 ;  /* 0x00000002ff2d7883 */ /* 0x000ff60008000000 */
[----:B------:R-:W-:Y:S01]  /*5650*/  @!UPT UIADD3 URZ, UPT, UPT, URZ, URZ, URZ ;  /* 0x000000fffffff290 */ /* 0x000fe2000fffe0ff */
[----:B--2---:R-:W-:Y:S02]  /*5660*/  @P0 SHF.R.U32.HI R0, RZ, 0x10, R5 ;  /* 0x00000010ff000819 */ /* 0x004fe40000011605 */
        /* <DEDUP_REMOVED lines=12> */
[----:B------:R-:W3:Y:S01]  /*5730*/  LDCU UR12, c[0x0][0xb20] ;  /* 0x00016400ff0c77ac */ /* 0x000ee20008000800 */
[----:B-1----:R-:W-:Y:S02]  /*5740*/  UIMAD.WIDE.U32 UR4, UR56, UR55, URZ ;  /* 0x00000037380472a5 */ /* 0x002fe4000f8e00ff */
[----:B------:R-:W-:Y:S02]  /*5750*/  UIMAD.WIDE.U32 UR6, UR57, UR52, URZ ;  /* 0x00000034390672a5 */ /* 0x000fe4000f8e00ff */
[----:B------:R-:W-:Y:S02]  /*5760*/  UISETP.NE.AND UP0, UPT, UR54, 0x1, UPT ;  /* 0x000000013600788c */ /* 0x000fe4000bf05270 */
[----:B------:R-:W-:Y:S02]  /*5770*/  UIMAD.WIDE.U32 UR8, UR37, UR55, URZ ;  /* 0x00000037250872a5 */ /* 0x000fe4000f8e00ff */
[----:B------:R-:W-:Y:S02]  /*5780*/  UIMAD.WIDE.U32 UR10, UR38, UR52, URZ ;  /* 0x00000034260a72a5 */ /* 0x000fe4000f8e00ff */
[----:B------:R-:W-:Y:S02]  /*5790*/  UISETP.NE.AND UP1, UPT, UR43, 0x1, UPT ;  /* 0x000000012b00788c */ /* 0x000fe4000bf25270 */
[----:B------:R-:W-:Y:S01]  /*57a0*/  UISETP.NE.AND UP2, UPT, UR42, 0x1, UPT ;  /* 0x000000012a00788c */ /* 0x000fe2000bf45270 */
[----:B------:R-:W-:Y:S02]  /*57b0*/  UMOV UR4, UR5 ;  /* 0x0000000500047c82 */ /* 0x000fe40008000000 */
[----:B---3--:R-:W-:Y:S03]  /*57c0*/  USHF.R.U32.HI UR5, URZ, UR12, UR4 ;  /* 0x0000000cff057299 */ /* 0x008fe60008011604 */
[----:B------:R-:W-:Y:S02]  /*57d0*/  UMOV UR4, UR7 ;  /* 0x0000000700047c82 */ /* 0x000fe40008000000 */
[----:B------:R-:W-:Y:S02]  /*57e0*/  USHF.R.U32.HI UR7, URZ, UR53, UR4 ;  /* 0x00000035ff077299 */ /* 0x000fe40008011604 */
[----:B------:R-:W-:Y:S02]  /*57f0*/  USEL UR4, UR56, UR5, !UP0 ;  /* 0x0000000538047287 */ /* 0x000fe4000c000000 */
[----:B------:R-:W-:Y:S01]  /*5800*/  USEL UR7, UR57, UR7, !UP1 ;  /* 0x0000000739077287 */ /* 0x000fe2000c800000 */
[----:B------:R-:W-:Y:S01]  /*5810*/  UMOV UR5, UR9 ;  /* 0x0000000900057c82 */ /* 0x000fe20008000000 */
[----:B------:R-:W-:Y:S02]  /*5820*/  UIMAD.WIDE.U32 UR8, UR4, UR40, URZ ;  /* 0x00000028040872a5 */ /* 0x000fe4000f8e00ff */
[----:B------:R-:W-:Y:S03]  /*5830*/  USHF.R.U32.HI UR6, URZ, UR12, UR5 ;  /* 0x0000000cff067299 */ /* 0x000fe60008011605 */
[----:B------:R-:W-:Y:S01]  /*5840*/  UMOV UR5, UR11 ;  /* 0x0000000b00057c82 */ /* 0x000fe20008000000 */
[----:B------:R-:W-:Y:S02]  /*5850*/  UIMAD.WIDE.U32 UR10, UR7, UR40, URZ ;  /* 0x00000028070a72a5 */ /* 0x000fe4000f8e00ff */
[----:B------:R-:W-:Y:S02]  /*5860*/  USHF.R.U32.HI UR12, URZ, UR53, UR5 ;  /* 0x00000035ff0c7299 */ /* 0x000fe40008011605 */
[----:B------:R-:W-:Y:S01]  /*5870*/  USEL UR6, UR37, UR6, !UP0 ;  /* 0x0000000625067287 */ /* 0x000fe2000c000000 */
[----:B------:R-:W-:Y:S02]  /*5880*/  UMOV UR5, UR9 ;  /* 0x0000000900057c82 */ /* 0x000fe40008000000 */
[----:B------:R-:W-:Y:S01]  /*5890*/  UMOV UR10, UR11 ;  /* 0x0000000b000a7c82 */ /* 0x000fe20008000000 */
[----:B------:R-:W-:Y:S02]  /*58a0*/  @UP2 USHF.R.U32.HI UR4, URZ, UR41, UR5 ;  /* 0x00000029ff042299 */ /* 0x000fe40008011605 */
[----:B------:R-:W-:Y:S02]  /*58b0*/  @UP2 USHF.R.U32.HI UR7, URZ, UR41, UR10 ;  /* 0x00000029ff072299 */ /* 0x000fe4000801160a */
[----:B------:R-:W-:Y:S02]  /*58c0*/  UIMAD UR4, UR42, UR4, URZ ;  /* 0x000000042a0472a4 */ /* 0x000fe4000f8e02ff */
[----:B------:R-:W-:Y:S02]  /*58d0*/  UIMAD.WIDE.U32 UR10, UR6, UR40, URZ ;  /* 0x00000028060a72a5 */ /* 0x000fe4000f8e00ff */
[----:B------:R-:W-:Y:S02]  /*58e0*/  USEL UR5, UR38, UR12, !UP1 ;  /* 0x0000000c26057287 */ /* 0x000fe4000c800000 */
[----:B------:R-:W-:Y:S02]  /*58f0*/  UIMAD UR8, UR42, UR7, URZ ;  /* 0x000000072a0872a4 */ /* 0x000fe4000f8e02ff */
[----:B------:R-:W-:Y:S03]  /*5900*/  UISETP.GE.AND UP0, UPT, UR6, UR4, UPT ;  /* 0x000000040600728c */ /* 0x000fe6000bf06270 */
[----:B------:R-:W-:Y:S01]  /*5910*/  UMOV UR4, UR11 ;  /* 0x0000000b00047c82 */ /* 0x000fe20008000000 */
[----:B------:R-:W-:Y:S02]  /*5920*/  UISETP.GE.OR UP0, UPT, UR5, UR8, UP0 ;  /* 0x000000080500728c */ /* 0x000fe40008706670 */
[----:B------:R-:W-:Y:S02]  /*5930*/  USHF.R.U32.HI UR4, URZ, UR41, UR4 ;  /* 0x00000029ff047299 */ /* 0x000fe40008011604 */
[----:B------:R-:W-:Y:S02]  /*5940*/  UIMAD.WIDE.U32 UR8, UR5, UR40, URZ ;  /* 0x00000028050872a5 */ /* 0x000fe4000f8e00ff */
[----:B------:R-:W-:Y:S02]  /*5950*/  USEL UR11, UR6, UR4, !UP2 ;  /* 0x00000004060b7287 */ /* 0x000fe4000d000000 */
[----:B------:R-:W-:Y:S02]  /*5960*/  UIADD3 UR8, UPT, UPT, -UR5, URZ, URZ ;  /* 0x000000ff05087290 */ /* 0x000fe4000fffe1ff */
[----:B------:R-:W-:Y:S01]  /*5970*/  UIADD3 UR10, UPT, UPT, -UR11, URZ, URZ ;  /* 0x000000ff0b0a7290 */ /* 0x000fe2000fffe1ff */
[----:B------:R-:W-:Y:S01]  /*5980*/  @!UP0 UMOV UR4, UR9 ;  /* 0x0000000900048c82 */ /* 0x000fe20008000000 */
[----:B------:R-:W-:Y:S02]  /*5990*/  UIADD3 UR9, UPT, UPT, -UR6, URZ, URZ ;  /* 0x000000ff06097290 */ /* 0x000fe4000fffe1ff */
[----:B------:R-:W-:Y:S02]  /*59a0*/  @!UP0 USHF.R.U32.HI UR4, URZ, UR41, UR4 ;  /* 0x00000029ff048299 */ /* 0x000fe40008011604 */
[----:B------:R-:W-:Y:S02]  /*59b0*/  UIMAD UR10, UR42, UR10, UR6 ;  /* 0x0000000a2a0a72a4 */ /* 0x000fe4000f8e0206 */
[----:B------:R-:W-:Y:S04]  /*59c0*/  @!UP0 USEL UR4, UR5, UR4, !UP2 ;  /* 0x0000000405048287 */ /* 0x000fe8000d000000 */
[----:B------:R-:W-:Y:S02]  /*59d0*/  @!UP0 UIMAD UR10, UR7, UR10, UR4 ;  /* 0x0000000a070a82a4 */ /* 0x000fe4000f8e0204 */
[----:B------:R-:W-:Y:S02]  /*59e0*/  @!UP0 UIADD3 UR11, UPT, UPT, UR11, -UR4, URZ ;  /* 0x800000040b0b8290 */ /* 0x000fe4000fffe0ff */
[----:B------:R-:W-:Y:S02]  /*59f0*/  UIMAD UR7, UR43, UR8, UR38 ;  /* 0x000000082b0772a4 */ /* 0x000fe4000f8e0226 */
[----:B------:R-:W-:Y:S02]  /*5a00*/  @!UP0 UIMAD UR6, UR11, UR42, UR5 ;  /* 0x0000002a0b0682a4 */ /* 0x000fe4000f8e0205 */
[----:B------:R-:W-:Y:S01]  /*5a10*/  UIMAD UR4, UR54, UR9, UR37 ;  /* 0x00000009360472a4 */ /* 0x000fe2000f8e0225 */
[----:B------:R-:W-:Y:S02]  /*5a20*/  @!UP0 UMOV UR5, UR10 ;  /* 0x0000000a00058c82 */ /* 0x000fe40008000000 */
[----:B------:R-:W-:Y:S02]  /*5a30*/  UIMAD UR38, UR5, UR43, UR7 ;  /* 0x0000002b052672a4 */ /* 0x000fe4000f8e0207 */
[----:B------:R-:W-:Y:S11]  /*5a40*/  UIMAD UR37, UR6, UR54, UR4 ;  /* 0x00000036062572a4 */ /* 0x000ff6000f8e0204 */
[----:B------:R-:W-:Y:S01]  /*5a50*/  @!UPT UIADD3 URZ, UPT, UPT, URZ, URZ, URZ ;  /* 0x000000fffffff290 */ /* 0x000fe2000fffe0ff */
.L_x_92:
[----:B-1----:R-:W-:Y:S01]  /*5a60*/  UISETP.NE.AND UP0, UPT, UR39, 0x1, UPT ;  /* 0x000000012700788c */ /* 0x002fe2000bf05270 */
[----:B------:R-:W-:Y:S01]  /*5a70*/  IADD3 R90, PT, PT, R90, 0x1, RZ ;  /* 0x000000015a5a7810 */ /* 0x000fe20007ffe0ff */
[----:B------:R-:W-:Y:S02]  /*5a80*/  USHF.L.U32 UR50, UR16, 0x6, URZ ;  /* 0x0000000610327899 */ /* 0x000fe400080006ff */
[----:B------:R-:W-:Y:S07]  /*5a90*/  USHF.L.U32 UR49, UR20, 0x7, URZ ;  /* 0x0000000714317899 */ /* 0x000fee00080006ff */
[----:B------:R-:W1:Y:S01]  /*5aa0*/  @!UP0 LDCU.128 UR12, c[0x0][0xb10] ;  /* 0x00016200ff0c87ac */ /* 0x000e620008000c00 */
[----:B------:R-:W3:Y:S01]  /*5ab0*/  @!UP0 LDCU UR5, c[0x0][0xb0c] ;  /* 0x00016180ff0587ac */ /* 0x000ee20008000800 */
[----:B------:R-:W4:Y:S01]  /*5ac0*/  @!UP0 LDCU UR10, c[0x0][0xb20] ;  /* 0x00016400ff0a87ac */ /* 0x000f220008000800 */
[----:B-1----:R-:W-:Y:S02]  /*5ad0*/  UIMAD.WIDE.U32 UR8, UR38, UR12, URZ ;  /* 0x0000000c260872a5 */ /* 0x002fe4000f8e00ff */
[----:B------:R-:W-:Y:S02]  /*5ae0*/  UIMAD.WIDE.U32 UR6, UR37, UR15, URZ ;  /* 0x0000000f250672a5 */ /* 0x000fe4000f8e00ff */
[----:B------:R-:W-:Y:S03]  /*5af0*/  @!UP0 UISETP.NE.AND UP1, UPT, UR14, 0x1, UPT ;  /* 0x000000010e00888c */ /* 0x000fe6000bf25270 */
[----:B------:R-:W-:Y:S01]  /*5b00*/  @!UP0 UMOV UR4, UR9 ;  /* 0x0000000900048c82 */ /* 0x000fe20008000000 */
[----:B---3--:R-:W-:Y:S02]  /*5b10*/  @!UP0 UISETP.NE.AND UP2, UPT, UR5, 0x1, UPT ;  /* 0x000000010500888c */ /* 0x008fe4000bf45270 */
[----:B------:R-:W-:Y:S01]  /*5b20*/  @!UP0 USHF.R.U32.HI UR4, URZ, UR13, UR4 ;  /* 0x0000000dff048299 */ /* 0x000fe20008011604 */
[----:B------:R-:W-:Y:S02]  /*5b30*/  @!UP0 UMOV UR6, UR7 ;  /* 0x0000000700068c82 */ /* 0x000fe40008000000 */
[----:B----4-:R-:W-:Y:S02]  /*5b40*/  @!UP0 USHF.R.U32.HI UR6, URZ, UR10, UR6 ;  /* 0x0000000aff068299 */ /* 0x010fe40008011606 */
[----:B------:R-:W-:Y:S02]  /*5b50*/  @!UP0 USEL UR7, UR38, UR4, !UP2 ;  /* 0x0000000426078287 */ /* 0x000fe4000d000000 */
[----:B------:R-:W-:Y:S04]  /*5b60*/  @!UP0 USEL UR6, UR37, UR6, !UP1 ;  /* 0x0000000625068287 */ /* 0x000fe8000c800000 */
[----:B------:R-:W-:Y:S02]  /*5b70*/  @!UP0 UIADD3 UR4, UPT, UPT, -UR7, UR6, URZ ;  /* 0x0000000607048290 */ /* 0x000fe4000fffe1ff */
[----:B------:R-:W-:Y:S02]  /*5b80*/  @!UP0 UIADD3 UR6, UPT, UPT, UR7, -UR6, URZ ;  /* 0x8000000607068290 */ /* 0x000fe4000fffe0ff */
[----:B------:R-:W-:Y:S02]  /*5b90*/  @!UP0 UIMAD UR38, UR4, UR5, UR38 ;  /* 0x00000005042682a4 */ /* 0x000fe4000f8e0226 */
[----:B------:R-:W-:Y:S02]  /*5ba0*/  @!UP0 UIMAD UR37, UR6, UR14, UR37 ;  /* 0x0000000e062582a4 */ /* 0x000fe4000f8e0225 */
[----:B------:R-:W-:Y:S09]  /*5bb0*/  ULOP3.LUT UP0, URZ, UR61, 0x1b0, URZ, 0xc0, !UPT ;  /* 0x000001b03dff7892 */ /* 0x000ff2000f80c0ff */
[----:B------:R-:W-:Y:S05]  /*5bc0*/  BRA.U !UP0, `(.L_x_93) ;  /* 0x0000000108407547 */ /* 0x000fea000b800000 */
[----:B------:R-:W1:Y:S01]  /*5bd0*/  LDCU.64 UR8, c[0x4][0x80] ;  /* 0x01001000ff0877ac */ /* 0x000e620008000a00 */
[----:B------:R-:W-:Y:S01]  /*5be0*/  MOV R3, 0x0 ;  /* 0x0000000000037802 */ /* 0x000fe20000000f00 */
[----:B------:R-:W-:Y:S02]  /*5bf0*/  HFMA2 R12, -RZ, RZ, 0, 5.9604644775390625e-08 ;  /* 0x00000001ff0c7431 */ /* 0x000fe400000001ff */
[----:B------:R-:W-:Y:S02]  /*5c00*/  IMAD.MOV.U32 R8, RZ, RZ, 0x70 ;  /* 0x00000070ff087424 */ /* 0x000fe400078e00ff */
[----:B------:R-:W-:Y:S01]  /*5c10*/  IMAD.MOV.U32 R13, RZ, RZ, RZ ;  /* 0x000000ffff0d7224 */ /* 0x000fe200078e00ff */
[----:B------:R-:W3:Y:S01]  /*5c20*/  LDCU.64 UR6, c[0x4][0x88] ;  /* 0x01001100ff0677ac */ /* 0x000ee20008000a00 */
[----:B------:R-:W4:Y:S01]  /*5c30*/  LDC.64 R2, c[0x4][R3] ;  /* 0x0100000003027b82 */ /* 0x000f220000000a00 */
[----:B------:R-:W2:Y:S01]  /*5c40*/  LDCU.64 UR4, c[0x4][0x8] ;  /* 0x01000100ff0477ac */ /* 0x000ea20008000a00 */
[----:B-1----:R-:W-:Y:S01]  /*5c50*/  MOV R5, UR9 ;  /* 0x0000000900057c02 */ /* 0x002fe20008000f00 */
[----:B------:R-:W-:Y:S01]  /*5c60*/  IMAD.U32 R4, RZ, RZ, UR8 ;  /* 0x00000008ff047e24 */ /* 0x000fe2000f8e00ff */
[----:B---3--:R-:W-:Y:S01]  /*5c70*/  MOV R7, UR7 ;  /* 0x0000000700077c02 */ /* 0x008fe20008000f00 */
[----:B------:R-:W-:Y:S01]  /*5c80*/  IMAD.U32 R6, RZ, RZ, UR6 ;  /* 0x00000006ff067e24 */ /* 0x000fe2000f8e00ff */
[----:B--2---:R-:W-:Y:S01]  /*5c90*/  MOV R11, UR5 ;  /* 0x00000005000b7c02 */ /* 0x004fe20008000f00 */
[----:B------:R-:W-:Y:S02]  /*5ca0*/  IMAD.U32 R10, RZ, RZ, UR4 ;  /* 0x00000004ff0a7e24 */ /* 0x000fe4000f8e00ff */
[----:B------:R-:W-:Y:S07]  /*5cb0*/  LEPC R20, `(.L_x_93) ;  /* 0x000000001014794e */ /* 0x000fee0000000000 */
[----:B----45:R-:W-:Y:S05]  /*5cc0*/  CALL.ABS.NOINC R2 ;  /* 0x0000000002007343 */ /* 0x030fea0003c00000 */
.L_x_93:
[----:B------:R-:W-:Y:S01]  /*5cd0*/  LOP3.LUT P0, RZ, R97, 0x1b0, RZ, 0xc0, !PT ;  /* 0x000001b061ff7812 */ /* 0x000fe2000780c0ff */
[----:B------:R-:W-:Y:S11]  /*5ce0*/  BSSY.RECONVERGENT B6, `(.L_x_94) ;  /* 0x0000013000067945 */ /* 0x000ff60003800200 */
[----:B------:R-:W-:Y:S01]  /*5cf0*/  @!UPT UIADD3 URZ, UPT, UPT, URZ, URZ, URZ ;  /* 0x000000fffffff290 */ /* 0x000fe2000fffe0ff */
[----:B------:R-:W-:Y:S05]  /*5d00*/  @!P0 BRA `(.L_x_95) ;  /* 0x0000000000408947 */ /* 0x000fea0003800000 */
        /* <DEDUP_REMOVED lines=16> */
.L_x_95:
[----:B------:R-:W-:Y:S05]  /*5e10*/  BSYNC.RECONVERGENT B6 ;  /* 0x0000000000067941 */ /* 0x000fea0003800200 */
.L_x_94:
[----:B------:R-:W-:Y:S02]  /*5e20*/  ISETP.NE.U32.AND P0, PT, RZ, UR46, PT ;  /* 0x0000002eff007c0c */ /* 0x000fe4000bf05070 */
[C---:B------:R-:W-:Y:S02]  /*5e30*/  ISETP.NE.U32.AND P4, PT, R86.reuse, RZ, PT ;  /* 0x000000ff5600720c */ /* 0x040fe40003f85070 */
[----:B------:R-:W-:Y:S02]  /*5e40*/  ISETP.NE.U32.AND P1, PT, R86, RZ, PT ;  /* 0x000000ff5600720c */ /* 0x000fe40003f25070 */
[----:B------:R-:W-:Y:S02]  /*5e50*/  ISETP.NE.AND.EX P0, PT, RZ, UR47, PT, P0 ;  /* 0x0000002fff007c0c */ /* 0x000fe4000bf05300 */
[C---:B------:R-:W-:Y:S02]  /*5e60*/  ISETP.NE.AND.EX P4, PT, R87.reuse, RZ, PT, P4 ;  /* 0x000000ff5700720c */ /* 0x040fe40003f85340 */
[----:B------:R-:W-:Y:S02]  /*5e70*/  ISETP.NE.AND.EX P1, PT, R87, RZ, P0, P1 ;  /* 0x000000ff5700720c */ /* 0x000fe40000725310 */
[----:B------:R-:W-:Y:S02]  /*5e80*/  ISETP.NE.U32.AND P5, PT, R82, RZ, PT ;  /* 0x000000ff5200720c */ /* 0x000fe40003fa5070 */
[----:B------:R-:W-:Y:S02]  /*5e90*/  ISETP.NE.U32.AND P2, PT, RZ, UR46, PT ;  /* 0x0000002eff007c0c */ /* 0x000fe4000bf45070 */
[----:B------:R-:W-:Y:S02]  /*5ea0*/  PLOP3.LUT P0, PT, PT, PT, PT, 0x8, 0x80 ;  /* 0x000000000080781c */ /* 0x000fe40003f0e170 */
[----:B------:R-:W-:Y:S02]  /*5eb0*/  ISETP.NE.AND.EX P5, PT, R83, RZ, PT, P5 ;  /* 0x000000ff5300720c */ /* 0x000fe40003fa5350 */
[----:B------:R-:W-:Y:S03]  /*5ec0*/  ISETP.NE.AND.EX P2, PT, RZ, UR47, PT, P2 ;  /* 0x0000002fff007c0c */ /* 0x000fe6000bf45320 */
[----:B------:R-:W-:Y:S01]  /*5ed0*/  @!P1 PLOP3.LUT P0, PT, P4, PT, PT, 0x80, 0x8 ;  /* 0x000000000008981c */ /* 0x000fe2000270f070 */
[----:B------:R-:W-:Y:S01]  /*5ee0*/  @!UPT UIADD3 URZ, UPT, UPT, URZ, URZ, URZ ;  /* 0x000000fffffff290 */ /* 0x000fe2000fffe0ff */
[----:B------:R-:W-:Y:S11]  /*5ef0*/  @!P4 BRA `(.L_x_96) ;  /* 0x000000000030c947 */ /* 0x000ff60003800000 */
[----:B------:R-:W-:Y:S01]  /*5f00*/  ISETP.NE.U32.AND P3, PT, R84, RZ, PT ;  /* 0x000000ff5400720c */ /* 0x000fe20003f65070 */
[----:B------:R-:W1:Y:S01]  /*5f10*/  LDCU.64 UR4, c[0x0][0x358] ;  /* 0x00006b00ff0477ac */ /* 0x000e620008000a00 */
[----:B------:R-:W-:Y:S02]  /*5f20*/  IMAD.MOV.U32 R88, RZ, RZ, 0x1 ;  /* 0x00000001ff587424 */ /* 0x000fe400078e00ff */
[----:B------:R-:W-:Y:S11]  /*5f30*/  ISETP.NE.AND.EX P3, PT, R85, RZ, PT, P3 ;  /* 0x000000ff5500720c */ /* 0x000ff60003f65330 */
[----:B------:R-:W-:Y:S02]  /*5f40*/  @!UPT UIADD3 URZ, UPT, UPT, URZ, URZ, URZ ;  /* 0x000000fffffff290 */ /* 0x000fe4000fffe0ff */
[----:B------:R-:W3:Y:S01]  /*5f50*/  @P3 LDC.64 R2, c[0x0][0x888] ;  /* 0x00022200ff023b82 */ /* 0x000ee20000000a00 */
[----:B--2---:R-:W-:Y:S04]  /*5f60*/  @P3 IMAD R0, R86, UR36, RZ ;  /* 0x0000002456003c24 */ /* 0x004fe8000f8e02ff */
[----:B---3--:R-:W-:Y:S04]  /*5f70*/  @P3 IMAD.WIDE R2, R0, 0x4, R2 ;  /* 0x0000000400023825 */ /* 0x008fe800078e0202 */
[----:B------:R-:W-:Y:S01]  /*5f80*/  HFMA2 R0, -RZ, RZ, 0, 5.9604644775390625e-08 ;  /* 0x00000001ff007431 */ /* 0x000fe200000001ff */
[----:B-1---5:R1:W5:Y:S04]  /*5f90*/  @P3 LDG.E R41, desc[UR4][R2.64] ;  /* 0x0000000402293981 */ /* 0x022368000c1e1900 */
[----:B------:R-:W-:Y:S01]  /*5fa0*/  @!P3 PRMT R88, R0, 0x7610, R88 ;  /* 0x000076100058b816 */ /* 0x000fe20000000058 */
[----:B-1----:R-:W3:Y:S06]  /*5fb0*/  @!P3 LDC R41, c[0x0][0x880] ;  /* 0x00022000ff29bb82 */ /* 0x002eec0000000800 */
.L_x_96:
[----:B------:R-:W-:Y:S05]  /*5fc0*/  @!P5 BRA `(.L_x_97) ;  /* 0x000000000024d947 */ /* 0x000fea0003800000 */
[----:B------:R-:W-:Y:S01]  /*5fd0*/  ISETP.NE.U32.AND P3, PT, R80, RZ, PT ;  /* 0x000000ff5000720c */ /* 0x000fe20003f65070 */
[----:B------:R-:W1:Y:S03]  /*5fe0*/  LDCU.64 UR4, c[0x0][0x358] ;  /* 0x00006b00ff0477ac */ /* 0x000e660008000a00 */
[----:B------:R-:W-:Y:S11]  /*5ff0*/  ISETP.NE.AND.EX P3, PT, R81, RZ, PT, P3 ;  /* 0x000000ff5100720c */ /* 0x000ff60003f65330 */
[----:B------:R-:W-:Y:S02]  /*6000*/  @!UPT UIADD3 URZ, UPT, UPT, URZ, URZ, URZ ;  /* 0x000000fffffff290 */ /* 0x000fe4000fffe0ff */
[----:B------:R-:W4:Y:S01]  /*6010*/  @P3 LDC.64 R2, c[0x0][0x8a8] ;  /* 0x00022a00ff023b82 */ /* 0x000f220000000a00 */
[----:B--2---:R-:W-:Y:S04]  /*6020*/  @P3 IMAD R0, R82, UR36, RZ ;  /* 0x0000002452003c24 */ /* 0x004fe8000f8e02ff */
[----:B----4-:R-:W-:Y:S05]  /*6030*/  @P3 IMAD.WIDE R2, R0, 0x4, R2 ;  /* 0x0000000400023825 */ /* 0x010fea00078e0202 */
[----:B-1---5:R1:W5:Y:S02]  /*6040*/  @P3 LDG.E R38, desc[UR4][R2.64] ;  /* 0x0000000402263981 */ /* 0x022364000c1e1900 */
[----:B-1----:R-:W4:Y:S02]  /*6050*/  @!P3 LDC R38, c[0x0][0x8a0] ;  /* 0x00022800ff26bb82 */ /* 0x002f240000000800 */
.L_x_97:
[----:B---3-5:R-:W-:Y:S01]  /*6060*/  FSETP.NEU.AND P3, PT, R41, RZ, PT ;  /* 0x000000ff2900720b */ /* 0x028fe20003f6d000 */
[----:B------:R-:W-:Y:S01]  /*6070*/  BSSY B1, `(.L_x_98) ;  /* 0x0000041000017945 */ /* 0x000fe20003800000 */
[----:B------:R-:W-:Y:S01]  /*6080*/  SEL R6, RZ, 0xffffffff, P2 ;  /* 0xffffffffff067807 */ /* 0x000fe20001000000 */
[----:B------:R-:W-:Y:S01]  /*6090*/  IMAD.MOV.U32 R105, RZ, RZ, 0x1 ;  /* 0x00000001ff697424 */ /* 0x000fe200078e00ff */
[----:B------:R-:W-:Y:S02]  /*60a0*/  LOP3.LUT P2, RZ, R88, 0xff, RZ, 0xc0, !PT ;  /* 0x000000ff58ff7812 */ /* 0x000fe4000784c0ff */
[----:B------:R-:W-:Y:S02]  /*60b0*/  CS2R R78, SRZ ;  /* 0x00000000004e7805 */ /* 0x000fe4000001ff00 */
[----:B------:R-:W-:Y:S02]  /*60c0*/  @!P1 SEL R3, RZ, 0xffffffff, P3 ;  /* 0xffffffffff039807 */ /* 0x000fe40001800000 */
[----:B------:R-:W-:Y:S02]  /*60d0*/  CS2R R76, SRZ ;  /* 0x00000000004c7805 */ /* 0x000fe4000001ff00 */
[----:B------:R-:W-:Y:S02]  /*60e0*/  LEA R2, R94, UR44, 0x3 ;  /* 0x0000002c5e027c11 */ /* 0x000fe4000f8e18ff */
[----:B------:R-:W-:Y:S02]  /*60f0*/  CS2R R74, SRZ ;  /* 0x00000000004a7805 */ /* 0x000fe4000001ff00 */
[----:B------:R-:W-:Y:S02]  /*6100*/  @P0 SEL R3, R6, R3, !P2 ;  /* 0x0000000306030207 */ /* 0x000fe40005000000 */
[----:B------:R-:W-:Y:S02]  /*6110*/  CS2R R72, SRZ ;  /* 0x0000000000487805 */ /* 0x000fe4000001ff00 */
[C---:B------:R-:W-:Y:S02]  /*6120*/  LEA R99, R36.reuse, UR44, 0x3 ;  /* 0x0000002c24637c11 */ /* 0x040fe4000f8e18ff */
[----:B------:R-:W-:Y:S02]  /*6130*/  @!P1 LOP3.LUT R3, R3, 0x1, RZ, 0xc0, !PT ;  /* 0x0000000103039812 */ /* 0x000fe400078ec0ff */
[----:B------:R-:W-:Y:S02]  /*6140*/  SHF.L.U32 R4, R95, 0x1f, RZ ;  /* 0x0000001f5f047819 */ /* 0x000fe400000006ff */
[----:B------:R-:W-:Y:S02]  /*6150*/  ISETP.NE.U32.OR P6, PT, R3, 0x1, P1 ;  /* 0x000000010300780c */ /* 0x000fe40000fc5470 */
[----:B------:R-:W-:Y:S02]  /*6160*/  LEA.HI R39, R36, R36, RZ, 0x1 ;  /* 0x0000002424277211 */ /* 0x000fe400078f08ff */
[----:B------:R-:W-:Y:S02]  /*6170*/  SEL R3, RZ, 0xffffffff, P3 ;  /* 0xffffffffff037807 */ /* 0x000fe40001800000 */
[----:B------:R-:W-:Y:S01]  /*6180*/  P2R R100, PR, RZ, 0x40 ;  /* 0x00000040ff647803 */ /* 0x000fe20000000000 */
[C---:B--2---:R-:W-:Y:S01]  /*6190*/  IMAD.SHL.U32 R0, R39.reuse, 0x40, RZ ;  /* 0x0000004027007824 */ /* 0x044fe200078e00ff */
[----:B------:R-:W-:Y:S02]  /*61a0*/  @P4 SEL R3, R6, R3, !P2 ;  /* 0x0000000306034207 */ /* 0x000fe40005000000 */
[----:B------:R-:W-:Y:S02]  /*61b0*/  LOP3.LUT R39, R39, 0xffe, RZ, 0xc0, !PT ;  /* 0x00000ffe27277812 */ /* 0x000fe400078ec0ff */
[----:B------:R-:W-:Y:S02]  /*61c0*/  LOP3.LUT R0, R0, 0xffffff80, RZ, 0xc0, !PT ;  /* 0xffffff8000007812 */ /* 0x000fe400078ec0ff */
[----:B------:R-:W-:Y:S01]  /*61d0*/  @P6 SHF.L.U32 R5, R92, 0x1f, RZ ;  /* 0x0000001f5c056819 */ /* 0x000fe200000006ff */
[----:B------:R-:W-:Y:S01]  /*61e0*/  IMAD.IADD R39, R36, 0x1, -R39 ;  /* 0x0000000124277824 */ /* 0x000fe200078e0a27 */
[----:B------:R-:W-:Y:S01]  /*61f0*/  LOP3.LUT R3, R3, 0x1, RZ, 0xc0, !PT ;  /* 0x0000000103037812 */ /* 0x000fe200078ec0ff */
[----:B------:R-:W-:Y:S01]  /*6200*/  IMAD.IADD R0, R37, 0x1, R0 ;  /* 0x0000000125007824 */ /* 0x000fe200078e0200 */
[----:B------:R-:W1:Y:S02]  /*6210*/  @P6 SYNCS.PHASECHK.TRANS64.TRYWAIT P1, [R2+URZ+0x80], R5 ;  /* 0x00008005020065a7 */ /* 0x000e6400080211ff */
[----:B------:R-:W-:Y:S01]  /*6220*/  ISETP.NE.U32.AND P5, PT, R3, 0x1, PT ;  /* 0x000000010300780c */ /* 0x000fe20003fa5070 */
[----:B------:R-:W-:Y:S03]  /*6230*/  IMAD R39, R39, 0x100000, R0 ;  /* 0x0010000027277824 */ /* 0x000fe600078e0200 */
[----:B------:R-:W-:Y:S01]  /*6240*/  P2R R106, PR, RZ, 0x20 ;  /* 0x00000020ff6a7803 */ /* 0x000fe20000000000 */
[----:B------:R2:W3:Y:S01]  /*6250*/  SYNCS.PHASECHK.TRANS64.TRYWAIT P0, [R99+URZ+0xd0], R4 ;  /* 0x0000d004630075a7 */ /* 0x0004e200080011ff */
[----:B-1----:R-:W-:Y:S01]  /*6260*/  @P6 SEL R105, RZ, 0x1, !P1 ;  /* 0x00000001ff696807 */ /* 0x002fe20004800000 */
[----:B--2---:R-:W-:Y:S06]  /*6270*/  @!P6 BRA `(.L_x_99) ;  /* 0x000000000080e947 */ /* 0x004fec0003800000 */
[----:B------:R-:W-:Y:S01]  /*6280*/  @P5 IMAD R6, R94, 0x1000, R71 ;  /* 0x000010005e065824 */ /* 0x000fe200078e0247 */
[----:B------:R-:W1:Y:S01]  /*6290*/  S2R R0, SR_CgaCtaId ;  /* 0x0000000000007919 */ /* 0x000e620000008800 */
[----:B------:R-:W-:Y:S01]  /*62a0*/  ISETP.NE.AND P1, PT, R105, RZ, PT ;  /* 0x000000ff6900720c */ /* 0x000fe20003f25270 */
[----:B------:R-:W-:Y:S01]  /*62b0*/  BSSY B0, `(.L_x_100) ;  /* 0x000000b000007945 */ /* 0x000fe20003800000 */
[----:B------:R-:W-:Y:S01]  /*62c0*/  @P5 VIADD R5, R6, UR44 ;  /* 0x0000002c06055c36 */ /* 0x000fe20008000000 */
[----:B------:R-:W-:Y:S02]  /*62d0*/  CS2R R74, SRZ ;  /* 0x00000000004a7805 */ /* 0x000fe4000001ff00 */
[----:B------:R-:W-:Y:S02]  /*62e0*/  CS2R R72, SRZ ;  /* 0x0000000000487805 */ /* 0x000fe4000001ff00 */
[----:B------:R-:W-:Y:S01]  /*62f0*/  CS2R R78, SRZ ;  /* 0x00000000004e7805 */ /* 0x000fe2000001ff00 */
[----:B------:R-:W-:Y:S01]  /*6300*/  @P5 IMAD R5, R96, -0x10, R5 ;  /* 0xfffffff060055824 */ /* 0x000fe200078e0205 */
[----:B------:R-:W-:Y:S04]  /*6310*/  CS2R R76, SRZ ;  /* 0x00000000004c7805 */ /* 0x000fe8000001ff00 */
[----:B------:R-:W-:Y:S05]  /*6320*/  @P1 BRA `(.L_x_101) ;  /* 0x00000000000c1947 */ /* 0x000fea0003800000 */
[----:B------:R-:W-:Y:S04]  /*6330*/  SHF.L.U32 R3, R92, 0x1f, RZ ;  /* 0x0000001f5c037819 */ /* 0x000fe800000006ff */
[----:B------:R-:W2:Y:S02]  /*6340*/  SYNCS.PHASECHK.TRANS64.TRYWAIT P1, [R2+URZ+0x80], R3 ;  /* 0x00008003020075a7 */ /* 0x000ea400080211ff */
[----:B--2---:R-:W-:Y:S05]  /*6350*/  @!P1 BRA `(.L_x_102) ;  /* 0x0000002400509947 */ /* 0x004fea0003800000 */
.L_x_101:
[----:B------:R-:W-:Y:S05]  /*6360*/  BSYNC B0 ;  /* 0x0000000000007941 */ /* 0x000fea0003800000 */
.L_x_100:
[----:B------:R-:W-:Y:S01]  /*6370*/  ISETP.NE.AND P1, PT, R106, RZ, PT ;  /* 0x000000ff6a00720c */ /* 0x000fe20003f25270 */
[----:B--2---:R-:W-:Y:S02]  /*6380*/  VIADD R3, R2, 0x90 ;  /* 0x0000009002037836 */ /* 0x004fe40000000000 */
[----:B------:R-:W-:Y:S03]  /*6390*/  VIADD R94, R94, 0x1 ;  /* 0x000000015e5e7836 */ /* 0x000fe60000000000 */
[----:B-1----:R-:W-:Y:S07]  /*63a0*/  PRMT R0, R0, 0x654, R3 ;  /* 0x0000065400007816 */ /* 0x002fee0000000003 */
[----:B------:R1:W2:Y:S04]  /*63b0*/  @P1 LDS.128 R72, [R6+UR44+0x200] ;  /* 0x0002002c06481984 */ /* 0x0002a80008000c00 */
[----:B------:R1:W1:Y:S01]  /*63c0*/  @P1 LDS.128 R76, [R5+0x210] ;  /* 0x00021000054c1984 */ /* 0x0002620000000c00 */
[C---:B------:R-:W-:Y:S01]  /*63d0*/  ISETP.NE.AND P1, PT, R94.reuse, 0x2, PT ;  /* 0x000000025e00780c */ /* 0x040fe20003f25270 */
[----:B------:R-:W-:Y:S01]  /*63e0*/  @!PT LDS RZ, [RZ] ;  /* 0x00000000fffff984 */ /* 0x000fe20000000800 */
[----:B------:R-:W-:Y:S01]  /*63f0*/  @!PT LDS RZ, [RZ] ;  /* 0x00000000fffff984 */ /* 0x000fe20000000800 */
[----:B------:R-:W-:Y:S01]  /*6400*/  @!PT LDS RZ, [RZ] ;  /* 0x00000000fffff984 */ /* 0x000fe20000000800 */
[----:B------:R-:W-:Y:S01]  /*6410*/  @!PT LDS RZ, [RZ] ;  /* 0x00000000fffff984 */ /* 0x000fe20000000800 */
[----:B------:R5:W-:Y:S06]  /*6420*/  MEMBAR.ALL.CTA ;  /* 0x0000000000007992 */ /* 0x000bec0000008000 */
[----:B-----5:R-:W5:Y:S01]  /*6430*/  FENCE.VIEW.ASYNC.S ;  /* 0x00000000000073c6 */ /* 0x020f620000000000 */
[----:B------:R-:W-:Y:S02]  /*6440*/  SEL R3, RZ, 0x1, P1 ;  /* 0x00000001ff037807 */ /* 0x000fe40000800000 */
[----:B------:R-:W-:Y:S02]  /*6450*/  SEL R94, R94, RZ, P1 ;  /* 0x000000ff5e5e7207 */ /* 0x000fe40000800000 */
[----:B------:R-:W-:Y:S01]  /*6460*/  LOP3.LUT R92, R92, R3, RZ, 0x3c, !PT ;  /* 0x000000035c5c7212 */ /* 0x000fe200078e3cff */
[----:B-----5:R1:W-:Y:S06]  /*6470*/  SYNCS.ARRIVE.TRANS64.RED.A1T0 RZ, [R0+URZ], RZ ;  /* 0x000000ff00ff79a7 */ /* 0x0203ec00081004ff */
.L_x_99:
[----:B------:R-:W-:Y:S05]  /*6480*/  BSYNC B1 ;  /* 0x0000000000017941 */ /* 0x000fea0003800000 */
.L_x_98:
[----:B-1----:R-:W-:Y:S04]  /*6490*/  SHF.R.U32.HI R0, RZ, 0x15, R39 ;  /* 0x00000015ff007819 */ /* 0x002fe80000011627 */
[----:B------:R-:W-:Y:S01]  /*64a0*/  LOP3.LUT P1, RZ, R0, 0x3, R89, 0x48, !PT ;  /* 0x0000000300ff7812 */ /* 0x000fe20007824859 */
[----:B------:R-:W-:Y:S01]  /*64b0*/  @!UPT UIADD3 URZ, UPT, UPT, URZ, URZ, URZ ;  /* 0x000000fffffff290 */ /* 0x000fe2000fffe0ff */
[----:B---3--:R-:W-:Y:S11]  /*64c0*/  @P0 BRA `(.L_x_103) ;  /* 0x0000000000080947 */ /* 0x008ff60003800000 */
[----:B------:R-:W1:Y:S02]  /*64d0*/  SYNCS.PHASECHK.TRANS64.TRYWAIT P0, [R99+URZ+0xd0], R4 ;  /* 0x0000d004630075a7 */ /* 0x000e6400080011ff */
[----:B-1----:R-:W-:Y:S05]  /*64e0*/  @!P0 BRA `(.L_x_104) ;  /* 0x0000002400008947 */ /* 0x002fea0003800000 */
.L_x_103:
[----:B------:R-:W-:Y:S05]  /*64f0*/  @!P1 BRA `(.L_x_105) ;  /* 0x0000000000409947 */ /* 0x000fea0003800000 */
[----:B------:R-:W3:Y:S01]  /*6500*/  LDCU.64 UR8, c[0x4][0x70] ;  /* 0x01000e00ff0877ac */ /* 0x000ee20008000a00 */
[----:B------:R-:W-:Y:S01]  /*6510*/  MOV R3, 0x0 ;  /* 0x0000000000037802 */ /* 0x000fe20000000f00 */
[----:B------:R-:W-:Y:S02]  /*6520*/  HFMA2 R12, -RZ, RZ, 0, 5.9604644775390625e-08 ;  /* 0x00000001ff0c7431 */ /* 0x000fe400000001ff */
[----:B------:R-:W-:Y:S02]  /*6530*/  IMAD.MOV.U32 R8, RZ, RZ, 0x192 ;  /* 0x00000192ff087424 */ /* 0x000fe400078e00ff */
[----:B------:R-:W-:Y:S01]  /*6540*/  IMAD.MOV.U32 R13, RZ, RZ, RZ ;  /* 0x000000ffff0d7224 */ /* 0x000fe200078e00ff */
[----:B------:R-:W5:Y:S01]  /*6550*/  LDCU.64 UR6, c[0x4][0x78] ;  /* 0x01000f00ff0677ac */ /* 0x000f620008000a00 */
[----:B------:R-:W2:Y:S01]  /*6560*/  LDC.64 R2, c[0x4][R3] ;  /* 0x0100000003027b82 */ /* 0x000ea20000000a00 */
[----:B------:R-:W4:Y:S01]  /*6570*/  LDCU.64 UR4, c[0x4][0x10] ;  /* 0x01000200ff0477ac */ /* 0x000f220008000a00 */
[----:B---3--:R-:W-:Y:S01]  /*6580*/  MOV R5, UR9 ;  /* 0x0000000900057c02 */ /* 0x008fe20008000f00 */
[----:B-1----:R-:W-:Y:S01]  /*6590*/  IMAD.U32 R4, RZ, RZ, UR8 ;  /* 0x00000008ff047e24 */ /* 0x002fe2000f8e00ff */
[----:B-----5:R-:W-:Y:S01]  /*65a0*/  MOV R7, UR7 ;  /* 0x0000000700077c02 */ /* 0x020fe20008000f00 */
[----:B------:R-:W-:Y:S01]  /*65b0*/  IMAD.U32 R6, RZ, RZ, UR6 ;  /* 0x00000006ff067e24 */ /* 0x000fe2000f8e00ff */
[----:B----4-:R-:W-:Y:S01]  /*65c0*/  MOV R11, UR5 ;  /* 0x00000005000b7c02 */ /* 0x010fe20008000f00 */
[----:B------:R-:W-:Y:S02]  /*65d0*/  IMAD.U32 R10, RZ, RZ, UR4 ;  /* 0x00000004ff0a7e24 */ /* 0x000fe4000f8e00ff */
[----:B------:R-:W-:Y:S07]  /*65e0*/  LEPC R20, `(.L_x_105) ;  /* 0x000000001014794e */ /* 0x000fee0000000000 */
[----:B--2---:R-:W-:Y:S05]  /*65f0*/  CALL.ABS.NOINC R2 ;  /* 0x0000000002007343 */ /* 0x004fea0003c00000 */
.L_x_105:
[-C--:B--2---:R-:W-:Y:S01]  /*6600*/  F2FP.F16.E5M2.UNPACK_B R42, R72.reuse ;  /* 0x00000048ff2a723e */ /* 0x084fe200020004ff */
[----:B------:R-:W-:Y:S05]  /*6610*/  WARPSYNC.ALL ;  /* 0x0000000000007948 */ /* 0x000fea0003800000 */
[----:B------:R-:W-:Y:S01]  /*6620*/  R2UR UR4, R39 ;  /* 0x00000000270472ca */ /* 0x000fe200000e0000 */
[--C-:B------:R-:W-:Y:S01]  /*6630*/  HADD2.F32 R40, -RZ, R42.reuse.H0_H0 ;  /* 0x2000002aff287230 */ /* 0x100fe20000004100 */
[----:B------:R-:W-:Y:S01]  /*6640*/  F2FP.F16.E5M2.UNPACK_B R43, R72.H1 ;  /* 0x00000048ff2b723e */ /* 0x000fe200030004ff */
[----:B------:R-:W-:Y:S01]  /*6650*/  HADD2.F32 R42, -RZ, R42.H1_H1 ;  /* 0x3000002aff2a7230 */ /* 0x000fe20000004100 */
[-C--:B------:R-:W-:Y:S01]  /*6660*/  F2FP.F16.E5M2.UNPACK_B R45, R73.reuse ;  /* 0x00000049ff2d723e */ /* 0x080fe200020004ff */
[----:B------:R-:W-:Y:S01]  /*6670*/  BSSY.RECONVERGENT B0, `(.L_x_106) ;  /* 0x0000099000007945 */ /* 0x000fe20003800200 */
[----:B------:R-:W-:Y:S01]  /*6680*/  F2FP.F16.E5M2.UNPACK_B R47, R73.H1 ;  /* 0x00000049ff2f723e */ /* 0x000fe200030004ff */
[--C-:B------:R-:W-:Y:S01]  /*6690*/  HADD2.F32 R44, -RZ, R43.reuse.H0_H0 ;  /* 0x2000002bff2c7230 */ /* 0x100fe20000004100 */
[-C--:B------:R-:W-:Y:S01]  /*66a0*/  F2FP.F16.E5M2.UNPACK_B R49, R74.reuse ;  /* 0x0000004aff31723e */ /* 0x080fe200020004ff */
[----:B------:R-:W-:Y:S01]  /*66b0*/  HADD2.F32 R46, -RZ, R43.H1_H1 ;  /* 0x3000002bff2e7230 */ /* 0x000fe20000004100 */
[----:B------:R-:W-:Y:S01]  /*66c0*/  F2FP.F16.E5M2.UNPACK_B R51, R74.H1 ;  /* 0x0000004aff33723e */ /* 0x000fe200030004ff */
[--C-:B------:R-:W-:Y:S01]  /*66d0*/  HADD2.F32 R43, -RZ, R45.reuse.H0_H0 ;  /* 0x2000002dff2b7230 */ /* 0x100fe20000004100 */
[-C--:B------:R-:W-:Y:S01]  /*66e0*/  F2FP.F16.E5M2.UNPACK_B R53, R75.reuse ;  /* 0x0000004bff35723e */ /* 0x080fe200020004ff */
[----:B-1----:R-:W-:Y:S01]  /*66f0*/  LDTM.16dp32bit_t0_t15.x32 R4, tmem[UR4] ;  /* 0x00000004000479ee */ /* 0x002fe20008a80000 */
[----:B------:R-:W4:Y:S01]  /*6700*/  LDTM.16dp32bit_t16_t31.x32 R4, tmem[UR4+0x20] ;  /* 0x00002004000479ee */ /* 0x000f220008aa0000 */
[----:B------:R-:W-:Y:S01]  /*6710*/  ISETP.NE.AND P6, PT, R100, RZ, PT ;  /* 0x000000ff6400720c */ /* 0x000fe20003fc5270 */
[----:B------:R-:W-:Y:S01]  /*6720*/  HADD2.F32 R48, -RZ, R45.H1_H1 ;  /* 0x3000002dff307230 */ /* 0x000fe20000004100 */
[----:B------:R-:W-:Y:S01]  /*6730*/  IADD3 R112, PT, PT, R71, UR44, RZ ;  /* 0x0000002c47707c10 */ /* 0x000fe2000fffe0ff */
[----:B------:R-:W-:Y:S01]  /*6740*/  HADD2.F32 R52, -RZ, R49.H1_H1 ;  /* 0x30000031ff347230 */ /* 0x000fe20000004100 */
[----:B------:R-:W-:Y:S01]  /*6750*/  SHF.L.U32 R107, R91, 0x4, RZ ;  /* 0x000000045b6b7819 */ /* 0x000fe200000006ff */
[----:B------:R-:W-:Y:S01]  /*6760*/  HADD2.F32 R56, -RZ, R53.H1_H1 ;  /* 0x30000035ff387230 */ /* 0x000fe20000004100 */
[----:B------:R-:W-:Y:S01]  /*6770*/  F2FP.F16.E5M2.UNPACK_B R55, R75.H1 ;  /* 0x0000004bff37723e */ /* 0x000fe200030004ff */
[--C-:B------:R-:W-:Y:S01]  /*6780*/  HADD2.F32 R45, -RZ, R47.reuse.H0_H0 ;  /* 0x2000002fff2d7230 */ /* 0x100fe20000004100 */
[----:B------:R-:W-:Y:S01]  /*6790*/  IADD3 R104, PT, PT, R112, R107, RZ ;  /* 0x0000006b70687210 */ /* 0x000fe20007ffe0ff */
[----:B------:R-:W-:Y:S01]  /*67a0*/  HADD2.F32 R50, -RZ, R47.H1_H1 ;  /* 0x3000002fff327230 */ /* 0x000fe20000004100 */
[-C--:B------:R-:W-:Y:S01]  /*67b0*/  F2FP.F16.E5M2.UNPACK_B R57, R76.reuse ;  /* 0x0000004cff39723e */ /* 0x080fe200020004ff */
[----:B------:R-:W-:Y:S01]  /*67c0*/  HADD2.F32 R47, -RZ, R49.H0_H0 ;  /* 0x20000031ff2f7230 */ /* 0x000fe20000004100 */
[----:B------:R-:W-:Y:S01]  /*67d0*/  F2FP.F16.E5M2.UNPACK_B R59, R76.H1 ;  /* 0x0000004cff3b723e */ /* 0x000fe200030004ff */
[----:B------:R-:W-:Y:S01]  /*67e0*/  HADD2.F32 R49, -RZ, R51.H0_H0 ;  /* 0x20000033ff317230 */ /* 0x000fe20000004100 */
[-C--:B------:R-:W-:Y:S01]  /*67f0*/  F2FP.F16.E5M2.UNPACK_B R61, R77.reuse ;  /* 0x0000004dff3d723e */ /* 0x080fe200020004ff */
[----:B------:R-:W-:Y:S01]  /*6800*/  HADD2.F32 R60, -RZ, R57.H1_H1 ;  /* 0x30000039ff3c7230 */ /* 0x000fe20000004100 */
[----:B------:R-:W-:Y:S01]  /*6810*/  F2FP.F16.E5M2.UNPACK_B R63, R77.H1 ;  /* 0x0000004dff3f723e */ /* 0x000fe200030004ff */
[----:B------:R-:W-:Y:S01]  /*6820*/  HADD2.F32 R54, -RZ, R51.H1_H1 ;  /* 0x30000033ff367230 */ /* 0x000fe20000004100 */
[-C--:B------:R-:W-:Y:S01]  /*6830*/  F2FP.F16.E5M2.UNPACK_B R65, R78.reuse ;  /* 0x0000004eff41723e */ /* 0x080fe200020004ff */
[----:B------:R-:W-:Y:S01]  /*6840*/  HADD2.F32 R51, -RZ, R53.H0_H0 ;  /* 0x20000035ff337230 */ /* 0x000fe20000004100 */
[----:B------:R-:W-:Y:S01]  /*6850*/  F2FP.F16.E5M2.UNPACK_B R67, R78.H1 ;  /* 0x0000004eff43723e */ /* 0x000fe200030004ff */
[----:B------:R-:W-:Y:S01]  /*6860*/  HADD2.F32 R64, -RZ, R61.H1_H1 ;  /* 0x3000003dff407230 */ /* 0x000fe20000004100 */
[----:B------:R-:W-:Y:S01]  /*6870*/  ISETP.NE.AND P0, PT, R98, RZ, PT ;  /* 0x000000ff6200720c */ /* 0x000fe20003f05270 */
[C---:B----4-:R-:W-:Y:S01]  /*6880*/  FMUL R0, R38.reuse, R4 ;  /* 0x0000000426007220 */ /* 0x050fe20000400000 */
[C---:B------:R-:W-:Y:S01]  /*6890*/  FMUL R2, R38.reuse, R5 ;  /* 0x0000000526027220 */ /* 0x040fe20000400000 */
[C---:B------:R-:W-:Y:S01]  /*68a0*/  FMUL R4, R38.reuse, R8 ;  /* 0x0000000826047220 */ /* 0x040fe20000400000 */
[C---:B------:R-:W-:Y:S01]  /*68b0*/  FMUL R5, R38.reuse, R9 ;  /* 0x0000000926057220 */ /* 0x040fe20000400000 */
[C---:B------:R-:W-:Y:S01]  /*68c0*/  FFMA R0, R41.reuse, R40, R0 ;  /* 0x0000002829007223 */ /* 0x040fe20000000000 */
[C---:B------:R-:W-:Y:S01]  /*68d0*/  FFMA R2, R41.reuse, R42, R2 ;  /* 0x0000002a29027223 */ /* 0x040fe20000000002 */
[C---:B------:R-:W-:Y:S01]  /*68e0*/  FMUL R8, R38.reuse, R12 ;  /* 0x0000000c26087220 */ /* 0x040fe20000400000 */
[C---:B------:R-:W-:Y:S01]  /*68f0*/  FMUL R9, R38.reuse, R13 ;  /* 0x0000000d26097220 */ /* 0x040fe20000400000 */
[C---:B------:R-:W-:Y:S01]  /*6900*/  FMUL R12, R38.reuse, R16 ;  /* 0x00000010260c7220 */ /* 0x040fe20000400000 */
[C---:B------:R-:W-:Y:S01]  /*6910*/  FMUL R13, R38.reuse, R17 ;  /* 0x00000011260d7220 */ /* 0x040fe20000400000 */
[C---:B------:R-:W-:Y:S01]  /*6920*/  FMUL R16, R38.reuse, R20 ;  /* 0x0000001426107220 */ /* 0x040fe20000400000 */
[C---:B------:R-:W-:Y:S01]  /*6930*/  FMUL R17, R38.reuse, R21 ;  /* 0x0000001526117220 */ /* 0x040fe20000400000 */
[C---:B------:R-:W-:Y:S01]  /*6940*/  FMUL R20, R38.reuse, R24 ;  /* 0x0000001826147220 */ /* 0x040fe20000400000 */
[C---:B------:R-:W-:Y:S01]  /*6950*/  FMUL R21, R38.reuse, R25 ;  /* 0x0000001926157220 */ /* 0x040fe20000400000 */
[----:B------:R-:W-:Y:S02]  /*6960*/  HADD2.F32 R68, -RZ, R65.H1_H1 ;  /* 0x30000041ff447230 */ /* 0x000fe40000004100 */
        /* <DEDUP_REMOVED lines=8> */
[C---:B------:R-:W-:Y:S01]  /*69f0*/  FFMA R3, R41.reuse, R44, R3 ;  /* 0x0000002c29037223 */ /* 0x040fe20000000003 */
[C---:B------:R-:W-:Y:S01]  /*6a00*/  FFMA R7, R41.reuse, R46, R7 ;  /* 0x0000002e29077223 */ /* 0x040fe20000000007 */
[C---:B------:R-:W-:Y:S01]  /*6a10*/  FFMA R4, R41.reuse, R43, R4 ;  /* 0x0000002b29047223 */ /* 0x040fe20000000004 */
[----:B------:R-:W-:Y:S01]  /*6a20*/  F2FP.F16.E5M2.UNPACK_B R40, R79 ;  /* 0x0000004fff28723e */ /* 0x000fe200020004ff */
[C---:B------:R-:W-:Y:S01]  /*6a30*/  FFMA R5, R41.reuse, R48, R5 ;  /* 0x0000003029057223 */ /* 0x040fe20000000005 */
[C---:B------:R-:W-:Y:S01]  /*6a40*/  FFMA R6, R41.reuse, R45, R6 ;  /* 0x0000002d29067223 */ /* 0x040fe20000000006 */
[----:B------:R-:W-:Y:S01]  /*6a50*/  F2FP.F16.E5M2.UNPACK_B R42, R79.H1 ;  /* 0x0000004fff2a723e */ /* 0x000fe200030004ff */
[C---:B------:R-:W-:Y:S01]  /*6a60*/  FFMA R11, R41.reuse, R50, R11 ;  /* 0x00000032290b7223 */ /* 0x040fe2000000000b */
[----:B------:R-:W-:Y:S01]  /*6a70*/  FFMA R8, R41, R47, R8 ;  /* 0x0000002f29087223 */ /* 0x000fe20000000008 */
[----:B------:R-:W-:Y:S01]  /*6a80*/  F2FP.SATFINITE.E5M2.F32.PACK_AB_MERGE_C R101, R7, R3, RZ ;  /* 0x000000030765723e */ /* 0x000fe200048060ff */
[C---:B------:R-:W-:Y:S01]  /*6a90*/  FFMA R9, R41.reuse, R52, R9 ;  /* 0x0000003429097223 */ /* 0x040fe20000000009 */
[----:B------:R-:W-:Y:S01]  /*6aa0*/  FMUL R10, R38, R14 ;  /* 0x0000000e260a7220 */ /* 0x000fe20000400000 */
[----:B------:R-:W-:Y:S01]  /*6ab0*/  LEA R112, R94, UR44, 0x3 ;  /* 0x0000002c5e707c11 */ /* 0x000fe2000f8e18ff */
[----:B------:R-:W-:Y:S01]  /*6ac0*/  FMUL R15, R38, R15 ;  /* 0x0000000f260f7220 */ /* 0x000fe20000400000 */
[--C-:B------:R-:W-:Y:S01]  /*6ad0*/  HADD2.F32 R53, -RZ, R55.reuse.H0_H0 ;  /* 0x20000037ff357230 */ /* 0x100fe20000004100 */
[----:B------:R-:W-:Y:S01]  /*6ae0*/  F2FP.SATFINITE.E5M2.F32.PACK_AB_MERGE_C R100, R2, R0, R101 ;  /* 0x000000000264723e */ /* 0x000fe20004806065 */
[----:B------:R-:W-:Y:S01]  /*6af0*/  FFMA R10, R41, R49, R10 ;  /* 0x00000031290a7223 */ /* 0x000fe2000000000a */
[----:B------:R-:W-:Y:S01]  /*6b00*/  F2FP.SATFINITE.E5M2.F32.PACK_AB_MERGE_C R101, R11, R6, RZ ;  /* 0x000000060b65723e */ /* 0x000fe200048060ff */
[C---:B------:R-:W-:Y:S01]  /*6b10*/  FFMA R15, R41.reuse, R54, R15 ;  /* 0x00000036290f7223 */ /* 0x040fe2000000000f */
[C---:B------:R-:W-:Y:S01]  /*6b20*/  FFMA R12, R41.reuse, R51, R12 ;  /* 0x00000033290c7223 */ /* 0x040fe2000000000c */
[----:B------:R-:W-:Y:S01]  /*6b30*/  FFMA R13, R41, R56, R13 ;  /* 0x00000038290d7223 */ /* 0x000fe2000000000d */
[----:B------:R-:W-:Y:S01]  /*6b40*/  F2FP.SATFINITE.E5M2.F32.PACK_AB_MERGE_C R101, R5, R4, R101 ;  /* 0x000000040565723e */ /* 0x000fe20004806065 */
[----:B------:R-:W-:Y:S01]  /*6b50*/  HADD2.F32 R58, -RZ, R55.H1_H1 ;  /* 0x30000037ff3a7230 */ /* 0x000fe20000004100 */
[----:B------:R-:W-:Y:S01]  /*6b60*/  F2FP.SATFINITE.E5M2.F32.PACK_AB_MERGE_C R102, R15, R10, RZ ;  /* 0x0000000a0f66723e */ /* 0x000fe200048060ff */
[----:B------:R-:W-:Y:S02]  /*6b70*/  HADD2.F32 R55, -RZ, R57.H0_H0 ;  /* 0x20000039ff377230 */ /* 0x000fe40000004100 */
[C---:B------:R-:W-:Y:S01]  /*6b80*/  FMUL R14, R38.reuse, R18 ;  /* 0x00000012260e7220 */ /* 0x040fe20000400000 */
[C---:B------:R-:W-:Y:S01]  /*6b90*/  FMUL R19, R38.reuse, R19 ;  /* 0x0000001326137220 */ /* 0x040fe20000400000 */
[--C-:B------:R-:W-:Y:S02]  /*6ba0*/  HADD2.F32 R57, -RZ, R59.reuse.H0_H0 ;  /* 0x2000003bff397230 */ /* 0x100fe40000004100 */
[C---:B------:R-:W-:Y:S01]  /*6bb0*/  FMUL R18, R38.reuse, R22 ;  /* 0x0000001626127220 */ /* 0x040fe20000400000 */
[C---:B------:R-:W-:Y:S01]  /*6bc0*/  FFMA R14, R41.reuse, R53, R14 ;  /* 0x00000035290e7223 */ /* 0x040fe2000000000e */
[----:B------:R-:W-:Y:S02]  /*6bd0*/  HADD2.F32 R62, -RZ, R59.H1_H1 ;  /* 0x3000003bff3e7230 */ /* 0x000fe40000004100 */
[C---:B------:R-:W-:Y:S01]  /*6be0*/  FFMA R19, R41.reuse, R58, R19 ;  /* 0x0000003a29137223 */ /* 0x040fe20000000013 */
[----:B------:R-:W-:Y:S02]  /*6bf0*/  HADD2.F32 R59, -RZ, R61.H0_H0 ;  /* 0x2000003dff3b7230 */ /* 0x000fe40000004100 */
[C---:B------:R-:W-:Y:S01]  /*6c00*/  FMUL R23, R38.reuse, R23 ;  /* 0x0000001726177220 */ /* 0x040fe20000400000 */
[C---:B------:R-:W-:Y:S01]  /*6c10*/  FFMA R16, R41.reuse, R55, R16 ;  /* 0x0000003729107223 */ /* 0x040fe20000000010 */
[C---:B------:R-:W-:Y:S01]  /*6c20*/  FFMA R17, R41.reuse, R60, R17 ;  /* 0x0000003c29117223 */ /* 0x040fe20000000011 */
[--C-:B------:R-:W-:Y:S02]  /*6c30*/  HADD2.F32 R61, -RZ, R63.reuse.H0_H0 ;  /* 0x2000003fff3d7230 */ /* 0x100fe40000004100 */
[C---:B------:R-:W-:Y:S01]  /*6c40*/  FFMA R18, R41.reuse, R57, R18 ;  /* 0x0000003929127223 */ /* 0x040fe20000000012 */
[----:B------:R-:W-:Y:S02]  /*6c50*/  HADD2.F32 R66, -RZ, R63.H1_H1 ;  /* 0x3000003fff427230 */ /* 0x000fe40000004100 */
[C---:B------:R-:W-:Y:S01]  /*6c60*/  FMUL R22, R38.reuse, R26 ;  /* 0x0000001a26167220 */ /* 0x040fe20000400000 */
[----:B------:R-:W-:Y:S02]  /*6c70*/  HADD2.F32 R63, -RZ, R65.H0_H0 ;  /* 0x20000041ff3f7230 */ /* 0x000fe40000004100 */
[C---:B------:R-:W-:Y:S01]  /*6c80*/  FFMA R23, R41.reuse, R62, R23 ;  /* 0x0000003e29177223 */ /* 0x040fe20000000017 */
[C---:B------:R-:W-:Y:S01]  /*6c90*/  FMUL R27, R38.reuse, R27 ;  /* 0x0000001b261b7220 */ /* 0x040fe20000400000 */
[C---:B------:R-:W-:Y:S01]  /*6ca0*/  FFMA R20, R41.reuse, R59, R20 ;  /* 0x0000003b29147223 */ /* 0x040fe20000000014 */
[C---:B------:R-:W-:Y:S01]  /*6cb0*/  FFMA R21, R41.reuse, R64, R21 ;  /* 0x0000004029157223 */ /* 0x040fe20000000015 */
[--C-:B------:R-:W-:Y:S02]  /*6cc0*/  HADD2.F32 R65, -RZ, R67.reuse.H0_H0 ;  /* 0x20000043ff417230 */ /* 0x100fe40000004100 */
[C---:B------:R-:W-:Y:S01]  /*6cd0*/  FFMA R22, R41.reuse, R61, R22 ;  /* 0x0000003d29167223 */ /* 0x040fe20000000016 */
[----:B------:R-:W-:Y:S02]  /*6ce0*/  HADD2.F32 R70, -RZ, R67.H1_H1 ;  /* 0x30000043ff467230 */ /* 0x000fe40000004100 */
[C---:B------:R-:W-:Y:S01]  /*6cf0*/  FMUL R26, R38.reuse, R30 ;  /* 0x0000001e261a7220 */ /* 0x040fe20000400000 */
[--C-:B------:R-:W-:Y:S02]  /*6d00*/  HADD2.F32 R67, -RZ, R40.reuse.H0_H0 ;  /* 0x20000028ff437230 */ /* 0x100fe40000004100 */
[C---:B------:R-:W-:Y:S01]  /*6d10*/  FFMA R27, R41.reuse, R66, R27 ;  /* 0x00000042291b7223 */ /* 0x040fe2000000001b */
[C---:B------:R-:W-:Y:S01]  /*6d20*/  FMUL R31, R38.reuse, R31 ;  /* 0x0000001f261f7220 */ /* 0x040fe20000400000 */
[C---:B------:R-:W-:Y:S01]  /*6d30*/  FFMA R24, R41.reuse, R63, R24 ;  /* 0x0000003f29187223 */ /* 0x040fe20000000018 */
[----:B------:R-:W-:Y:S02]  /*6d40*/  HADD2.F32 R40, -RZ, R40.H1_H1 ;  /* 0x30000028ff287230 */ /* 0x000fe40000004100 */
[C---:B------:R-:W-:Y:S01]  /*6d50*/  FFMA R25, R41.reuse, R68, R25 ;  /* 0x0000004429197223 */ /* 0x040fe20000000019 */
[--C-:B------:R-:W-:Y:S02]  /*6d60*/  HADD2.F32 R69, -RZ, R42.reuse.H0_H0 ;  /* 0x2000002aff457230 */ /* 0x100fe40000004100 */
[C---:B------:R-:W-:Y:S01]  /*6d70*/  FFMA R26, R41.reuse, R65, R26 ;  /* 0x00000041291a7223 */ /* 0x040fe2000000001a */
[----:B------:R-:W-:Y:S02]  /*6d80*/  HADD2.F32 R42, -RZ, R42.H1_H1 ;  /* 0x3000002aff2a7230 */ /* 0x000fe40000004100 */
[C---:B------:R-:W-:Y:S01]  /*6d90*/  FMUL R30, R38.reuse, R34 ;  /* 0x00000022261e7220 */ /* 0x040fe20000400000 */
[----:B------:R-:W-:Y:S01]  /*6da0*/  FFMA R31, R41, R70, R31 ;  /* 0x00000046291f7223 */ /* 0x000fe2000000001f */
[----:B------:R-:W-:Y:S01]  /*6db0*/  FMUL R35, R38, R35 ;  /* 0x0000002326237220 */ /* 0x000fe20000400000 */
[----:B------:R-:W-:Y:S01]  /*6dc0*/  F2FP.SATFINITE.E5M2.F32.PACK_AB_MERGE_C R103, R19, R14, RZ ;  /* 0x0000000e1367723e */ /* 0x000fe200048060ff */
[C---:B------:R-:W-:Y:S01]  /*6dd0*/  FFMA R28, R41.reuse, R67, R28 ;  /* 0x00000043291c7223 */ /* 0x040fe2000000001c */
[C---:B------:R-:W-:Y:S01]  /*6de0*/  FFMA R29, R41.reuse, R40, R29 ;  /* 0x00000028291d7223 */ /* 0x040fe2000000001d */
[C---:B------:R-:W-:Y:S01]  /*6df0*/  FFMA R30, R41.reuse, R69, R30 ;  /* 0x00000045291e7223 */ /* 0x040fe2000000001e */
[----:B------:R-:W-:Y:S01]  /*6e00*/  FFMA R35, R41, R42, R35 ;  /* 0x0000002a29237223 */ /* 0x000fe20000000023 */
[----:B------:R-:W-:Y:S02]  /*6e10*/  F2FP.SATFINITE.E5M2.F32.PACK_AB_MERGE_C R102, R9, R8, R102 ;  /* 0x000000080966723e */ /* 0x000fe40004806066 */
[----:B------:R-:W-:Y:S02]  /*6e20*/  F2FP.SATFINITE.E5M2.F32.PACK_AB_MERGE_C R103, R13, R12, R103 ;  /* 0x0000000c0d67723e */ /* 0x000fe40004806067 */
[----:B------:R-:W-:Y:S02]  /*6e30*/  F2FP.SATFINITE.E5M2.F32.PACK_AB_MERGE_C R108, R23, R18, RZ ;  /* 0x00000012176c723e */ /* 0x000fe400048060ff */
[----:B------:R-:W-:Y:S01]  /*6e40*/  F2FP.SATFINITE.E5M2.F32.PACK_AB_MERGE_C R109, R27, R22, RZ ;  /* 0x000000161b6d723e */ /* 0x000fe200048060ff */
[----:B------:R1:W-:Y:S01]  /*6e50*/  STS.128 [R71+UR44+0x2200], R100 ;  /* 0x0022006447007988 */ /* 0x0003e20008000c2c */
[----:B------:R-:W-:Y:S02]  /*6e60*/  F2FP.SATFINITE.E5M2.F32.PACK_AB_MERGE_C R113, R31, R26, RZ ;  /* 0x0000001a1f71723e */ /* 0x000fe400048060ff */
[----:B------:R-:W-:Y:S02]  /*6e70*/  F2FP.SATFINITE.E5M2.F32.PACK_AB_MERGE_C R114, R35, R30, RZ ;  /* 0x0000001e2372723e */ /* 0x000fe400048060ff */
[----:B------:R-:W-:Y:S02]  /*6e80*/  F2FP.SATFINITE.E5M2.F32.PACK_AB_MERGE_C R108, R17, R16, R108 ;  /* 0x00000010116c723e */ /* 0x000fe4000480606c */
[----:B------:R-:W-:Y:S02]  /*6e90*/  F2FP.SATFINITE.E5M2.F32.PACK_AB_MERGE_C R109, R21, R20, R109 ;  /* 0x00000014156d723e */ /* 0x000fe4000480606d */
[----:B------:R-:W-:Y:S02]  /*6ea0*/  F2FP.SATFINITE.E5M2.F32.PACK_AB_MERGE_C R110, R25, R24, R113 ;  /* 0x00000018196e723e */ /* 0x000fe40004806071 */
[----:B------:R-:W-:Y:S02]  /*6eb0*/  F2FP.SATFINITE.E5M2.F32.PACK_AB_MERGE_C R111, R29, R28, R114 ;  /* 0x0000001c1d6f723e */ /* 0x000fe40004806072 */
[----:B------:R-:W-:Y:S03]  /*6ec0*/  @P6 SHF.L.U32 R113, R92, 0x1f, RZ ;  /* 0x0000001f5c716819 */ /* 0x000fe600000006ff */
[----:B------:R1:W-:Y:S01]  /*6ed0*/  STS.128 [R104+0x2210], R108 ;  /* 0x0022106c68007388 */ /* 0x0003e20000000c00 */
[----:B------:R-:W-:Y:S01]  /*6ee0*/  @!PT LDS RZ, [RZ] ;  /* 0x00000000fffff984 */ /* 0x000fe20000000800 */
[----:B------:R-:W-:Y:S01]  /*6ef0*/  @!PT LDS RZ, [RZ] ;  /* 0x00000000fffff984 */ /* 0x000fe20000000800 */
[----:B------:R-:W-:Y:S01]  /*6f00*/  @!PT LDS RZ, [RZ] ;  /* 0x00000000fffff984 */ /* 0x000fe20000000800 */
[----:B------:R-:W-:Y:S01]  /*6f10*/  @!PT LDS RZ, [RZ] ;  /* 0x00000000fffff984 */ /* 0x000fe20000000800 */
[----:B------:R2:W-:Y:S07]  /*6f20*/  MEMBAR.ALL.CTA ;  /* 0x0000000000007992 */ /* 0x0005ee0000008000 */
[----:B--2---:R-:W2:Y:S02]  /*6f30*/  FENCE.VIEW.ASYNC.S ;  /* 0x00000000000073c6 */ /* 0x004ea40000000000 */
[----:B--2---:R-:W-:Y:S06]  /*6f40*/  BAR.SYNC.DEFER_BLOCKING 0x1, 0x80 ;  /* 0x0042000000007b1d */ /* 0x004fec0000010000 */
[----:B------:R-:W-:Y:S05]  /*6f50*/  @P0 BRA `(.L_x_107) ;  /* 0x0000000000280947 */ /* 0x000fea0003800000 */
[----:B------:R-:W-:Y:S01]  /*6f60*/  UIADD3 UR4, UPT, UPT, UR44, 0x2200, URZ ;  /* 0x000022002c047890 */ /* 0x000fe2000fffe0ff */
[----:B------:R-:W-:Y:S05]  /*6f70*/  UMOV UR51, UR36 ;  /* 0x0000002400337c82 */ /* 0x000fea0008000000 */
[----:B------:R-:W-:Y:S01]  /*6f80*/  MOV R97, UR4 ;  /* 0x0000000400617c02 */ /* 0x000fe20008000f00 */
[----:B------:R-:W-:Y:S03]  /*6f90*/  UIADD3 UR4, UP0, UPT, UR62, 0x680, URZ ;  /* 0x000006803e047890 */ /* 0x000fe6000ff1e0ff */
[----:B------:R-:W-:Y:S01]  /*6fa0*/  R2UR UR48, R97 ;  /* 0x00000000613072ca */ /* 0x000fe200000e0000 */
[----:B------:R-:W-:Y:S11]  /*6fb0*/  UIADD3.X UR5, UPT, UPT, URZ, UR63, URZ, UP0, !UPT ;  /* 0x0000003fff057290 */ /* 0x000ff600087fe4ff */
[----:B------:R-:W-:Y:S01]  /*6fc0*/  @!UPT UIADD3 URZ, UPT, UPT, URZ, URZ, URZ ;  /* 0x000000fffffff290 */ /* 0x000fe2000fffe0ff */
[----:B------:R2:W-:Y:S01]  /*6fd0*/  UTMASTG.3D [UR48], [UR4] ;  /* 0x00000030040073b5 */ /* 0x0005e20008010000 */
[----:B------:R0:W-:Y:S01]  /*6fe0*/  UTMACMDFLUSH ;  /* 0x00000000000079b7 */ /* 0x0001e20000000000 */
[----:B--2---:R-:W-:Y:S04]  /*6ff0*/  DEPBAR.LE SB0, 0x1 ;  /* 0x000080400000791a */ /* 0x004fe80000000000 */
.L_x_107:
[----:B------:R-:W-:Y:S05]  /*7000*/  BSYNC.RECONVERGENT B0 ;  /* 0x0000000000007941 */ /* 0x000fea0003800200 */
.L_x_106:
[----:B------:R-:W-:Y:S06]  /*7010*/  BAR.SYNC.DEFER_BLOCKING 0x1, 0x80 ;  /* 0x0042000000007b1d */ /* 0x000fec0000010000 */
[----:B------:R-:W2:Y:S01]  /*7020*/  @P6 SYNCS.PHASECHK.TRANS64.TRYWAIT P0, [R112+URZ+0x80], R113 ;  /* 0x00008071700065a7 */ /* 0x000ea200080011ff */
[----:B------:R-:W-:Y:S01]  /*7030*/  BSSY B1, `(.L_x_108) ;  /* 0x0000020000017945 */ /* 0x000fe20003800000 */
[----:B--2---:R-:W-:Y:S03]  /*7040*/  @P6 SEL R105, RZ, 0x1, !P0 ;  /* 0x00000001ff696807 */ /* 0x004fe60004000000 */
[----:B------:R-:W-:Y:S05]  /*7050*/  @!P6 BRA `(.L_x_109) ;  /* 0x000000000074e947 */ /* 0x000fea0003800000 */
[----:B------:R-:W-:Y:S01]  /*7060*/  ISETP.NE.AND P1, PT, R106, RZ, PT ;  /* 0x000000ff6a00720c */ /* 0x000fe20003f25270 */
[----:B------:R-:W2:Y:S01]  /*7070*/  S2R R0, SR_CgaCtaId ;  /* 0x0000000000007919 */ /* 0x000ea20000008800 */
[----:B------:R-:W-:Y:S01]  /*7080*/  ISETP.NE.AND P0, PT, R105, RZ, PT ;  /* 0x000000ff6900720c */ /* 0x000fe20003f05270 */
[----:B------:R-:W-:Y:S10]  /*7090*/  BSSY B0, `(.L_x_110) ;  /* 0x0000008000007945 */ /* 0x000ff40003800000 */
[----:B------:R-:W-:Y:S05]  /*70a0*/  @P1 IMAD R2, R94, 0x1000, R71 ;  /* 0x000010005e021824 */ /* 0x000fea00078e0247 */
[----:B------:R-:W-:Y:S05]  /*70b0*/  @P1 IADD3 R4, PT, PT, R2, UR44, RZ ;  /* 0x0000002c02041c10 */ /* 0x000fea000fffe0ff */
[----:B------:R-:W-:Y:S01]  /*70c0*/  @P1 IMAD.IADD R4, R4, 0x1, R107 ;  /* 0x0000000104041824 */ /* 0x000fe200078e026b */
[----:B------:R-:W-:Y:S06]  /*70d0*/  @P0 BRA `(.L_x_111) ;  /* 0x00000000000c0947 */ /* 0x000fec0003800000 */
[----:B------:R-:W-:Y:S04]  /*70e0*/  SHF.L.U32 R3, R92, 0x1f, RZ ;  /* 0x0000001f5c037819 */ /* 0x000fe800000006ff */
[----:B------:R-:W3:Y:S02]  /*70f0*/  SYNCS.PHASECHK.TRANS64.TRYWAIT P0, [R112+URZ+0x80], R3 ;  /* 0x00008003700075a7 */ /* 0x000ee400080011ff */
[----:B---3--:R-:W-:Y:S05]  /*7100*/  @!P0 BRA `(.L_x_112) ;  /* 0x00000018000c8947 */ /* 0x008fea0003800000 */
.L_x_111:
[----:B------:R-:W-:Y:S05]  /*7110*/  BSYNC B0 ;  /* 0x0000000000007941 */ /* 0x000fea0003800000 */
.L_x_110:
[----:B------:R-:W-:Y:S01]  /*7120*/  ISETP.NE.AND P0, PT, R106, RZ, PT ;  /* 0x000000ff6a00720c */ /* 0x000fe20003f05270 */
[----:B---3--:R-:W-:Y:S02]  /*7130*/  VIADD R3, R112, 0x90 ;  /* 0x0000009070037836 */ /* 0x008fe40000000000 */
[----:B------:R-:W-:Y:S03]  /*7140*/  VIADD R94, R94, 0x1 ;  /* 0x000000015e5e7836 */ /* 0x000fe60000000000 */
[----:B--2---:R-:W-:Y:S07]  /*7150*/  PRMT R0, R0, 0x654, R3 ;  /* 0x0000065400007816 */ /* 0x004fee0000000003 */
[----:B------:R2:W3:Y:S04]  /*7160*/  @P0 LDS.128 R72, [R2+UR44+0x200] ;  /* 0x0002002c02480984 */ /* 0x0004e80008000c00 */
[----:B------:R2:W4:Y:S01]  /*7170*/  @P0 LDS.128 R76, [R4+0x210] ;  /* 0x00021000044c0984 */ /* 0x0005220000000c00 */
        /* <DEDUP_REMOVED lines=11> */
.L_x_109:
[----:B------:R-:W-:Y:S05]  /*7230*/  BSYNC B1 ;  /* 0x0000000000017941 */ /* 0x000fea0003800000 */
.L_x_108:
[----:B--2---:R-:W-:Y:S05]  /*7240*/  VIADD R0, R39, 0x40 ;  /* 0x0000004027007836 */ /* 0x004fea0000000000 */
[----:B------:R-:W-:Y:S04]  /*7250*/  SHF.R.U32.HI R0, RZ, 0x15, R0 ;  /* 0x00000015ff007819 */ /* 0x000fe80000011600 */
[----:B------:R-:W-:Y:S11]  /*7260*/  LOP3.LUT P0, RZ, R0, 0x3, R89, 0x48, !PT ;  /* 0x0000000300ff7812 */ /* 0x000ff60007804859 */
[----:B------:R-:W-:Y:S02]  /*7270*/  @!UPT UIADD3 URZ, UPT, UPT, URZ, URZ, URZ ;  /* 0x000000fffffff290 */ /* 0x000fe4000fffe0ff */
[----:B------:R-:W-:Y:S05]  /*7280*/  @!P0 BRA `(.L_x_113) ;  /* 0x0000000000408947 */ /* 0x000fea0003800000 */
[----:B------:R-:W2:Y:S01]  /*7290*/  LDCU.64 UR8, c[0x4][0x70] ;  /* 0x01000e00ff0877ac */ /* 0x000ea20008000a00 */
[----:B------:R-:W-:Y:S01]  /*72a0*/  MOV R3, 0x0 ;  /* 0x0000000000037802 */ /* 0x000fe20000000f00 */
[----:B------:R-:W-:Y:S02]  /*72b0*/  HFMA2 R12, -RZ, RZ, 0, 5.9604644775390625e-08 ;  /* 0x00000001ff0c7431 */ /* 0x000fe400000001ff */
[----:B------:R-:W-:Y:S02]  /*72c0*/  IMAD.MOV.U32 R8, RZ, RZ, 0x192 ;  /* 0x00000192ff087424 */ /* 0x000fe400078e00ff */
[----:B------:R-:W-:Y:S01]  /*72d0*/  IMAD.MOV.U32 R13, RZ, RZ, RZ ;  /* 0x000000ffff0d7224 */ /* 0x000fe200078e00ff */
[----:B------:R-:W5:Y:S01]  /*72e0*/  LDCU.64 UR6, c[0x4][0x78] ;  /* 0x01000f00ff0677ac */ /* 0x000f620008000a00 */
[----:B------:R-:W1:Y:S01]  /*72f0*/  LDC.64 R2, c[0x4][R3] ;  /* 0x0100000003027b82 */ /* 0x000e620000000a00 */
[----:B------:R-:W3:Y:S01]  /*7300*/  LDCU.64 UR4, c[0x4][0x10] ;  /* 0x01000200ff0477ac */ /* 0x000ee20008000a00 */
[----:B--2---:R-:W-:Y:S01]  /*7310*/  MOV R5, UR9 ;  /* 0x0000000900057c02 */ /* 0x004fe20008000f00 */
[----:B------:R-:W-:Y:S01]  /*7320*/  IMAD.U32 R4, RZ, RZ, UR8 ;  /* 0x00000008ff047e24 */ /* 0x000fe2000f8e00ff */
[----:B-----5:R-:W-:Y:S01]  /*7330*/  MOV R7, UR7 ;  /* 0x0000000700077c02 */ /* 0x020fe20008000f00 */
[----:B------:R-:W-:Y:S01]  /*7340*/  IMAD.U32 R6, RZ, RZ, UR6 ;  /* 0x00000006ff067e24 */ /* 0x000fe2000f8e00ff */
[----:B---3--:R-:W-:Y:S01]  /*7350*/  MOV R11, UR5 ;  /* 0x00000005000b7c02 */ /* 0x008fe20008000f00 */
[----:B------:R-:W-:Y:S02]  /*7360*/  IMAD.U32 R10, RZ, RZ, UR4 ;  /* 0x00000004ff0a7e24 */ /* 0x000fe4000f8e00ff */
[----:B------:R-:W-:Y:S07]  /*7370*/  LEPC R20, `(.L_x_113) ;  /* 0x000000001014794e */ /* 0x000fee0000000000 */
[----:B-1--4-:R-:W-:Y:S05]  /*7380*/  CALL.ABS.NOINC R2 ;  /* 0x0000000002007343 */ /* 0x012fea0003c00000 */
.L_x_113:
[----:B------:R-:W-:Y:S01]  /*7390*/  ISETP.NE.AND P0, PT, R98, RZ, PT ;  /* 0x000000ff6200720c */ /* 0x000fe20003f05270 */
[----:B------:R-:W-:Y:S05]  /*73a0*/  WARPSYNC.ALL ;  /* 0x0000000000007948 */ /* 0x000fea0003800000 */
[----:B------:R-:W-:Y:S01]  /*73b0*/  R2UR UR4, R39 ;  /* 0x00000000270472ca */ /* 0x000fe200000e0000 */
[----:B------:R-:W2:Y:S01]  /*73c0*/  S2UR UR6, SR_CgaCtaId ;  /* 0x00000000000679c3 */ /* 0x000ea20000008800 */
[-C--:B---3--:R-:W-:Y:S01]  /*73d0*/  F2FP.F16.E5M2.UNPACK_B R42, R72.reuse ;  /* 0x00000048ff2a723e */ /* 0x088fe200020004ff */
[----:B------:R-:W-:Y:S01]  /*73e0*/  BSSY.RECONVERGENT B0, `(.L_x_114) ;  /* 0x000009b000007945 */ /* 0x000fe20003800200 */
[----:B------:R-:W-:Y:S02]  /*73f0*/  F2FP.F16.E5M2.UNPACK_B R72, R72.H1 ;  /* 0x00000048ff48723e */ /* 0x000fe400030004ff */
[-C--:B------:R-:W-:Y:S01]  /*7400*/  F2FP.F16.E5M2.UNPACK_B R46, R73.reuse ;  /* 0x00000049ff2e723e */ /* 0x080fe200020004ff */
[--C-:B------:R-:W-:Y:S01]  /*7410*/  HADD2.F32 R40, -RZ, R42.reuse.H0_H0 ;  /* 0x2000002aff287230 */ /* 0x100fe20000004100 */
[----:B------:R-:W-:Y:S01]  /*7420*/  F2FP.F16.E5M2.UNPACK_B R73, R73.H1 ;  /* 0x00000049ff49723e */ /* 0x000fe200030004ff */
[----:B------:R-:W-:Y:S01]  /*7430*/  HADD2.F32 R42, -RZ, R42.H1_H1 ;  /* 0x3000002aff2a7230 */ /* 0x000fe20000004100 */
[-C--:B------:R-:W-:Y:S01]  /*7440*/  F2FP.F16.E5M2.UNPACK_B R50, R74.reuse ;  /* 0x0000004aff32723e */ /* 0x080fe200020004ff */
[----:B------:R-:W-:Y:S01]  /*7450*/  HADD2.F32 R43, -RZ, R72.H0_H0 ;  /* 0x20000048ff2b7230 */ /* 0x000fe20000004100 */
[----:B------:R-:W-:Y:S01]  /*7460*/  F2FP.F16.E5M2.UNPACK_B R74, R74.H1 ;  /* 0x0000004aff4a723e */ /* 0x000fe200030004ff */
[----:B------:R-:W-:Y:S01]  /*7470*/  LDTM.16dp32bit_t0_t15.x32 R4, tmem[UR4+0x40] ;  /* 0x00004004000479ee */ /* 0x000fe20008a80000 */
[----:B------:R-:W3:Y:S01]  /*7480*/  LDTM.16dp32bit_t16_t31.x32 R4, tmem[UR4+0x60] ;  /* 0x00006004000479ee */ /* 0x000ee20008aa0000 */
[----:B------:R-:W-:Y:S01]  /*7490*/  NOP ;  /* 0x0000000000007918 */ /* 0x000fe20000000000 */
[--C-:B------:R-:W-:Y:S01]  /*74a0*/  HADD2.F32 R45, -RZ, R46.reuse.H0_H0 ;  /* 0x2000002eff2d7230 */ /* 0x100fe20000004100 */
[----:B------:R-:W-:Y:S01]  /*74b0*/  R2UR UR5, R99 ;  /* 0x00000000630572ca */ /* 0x000fe200000e0000 */
[----:B------:R-:W-:Y:S01]  /*74c0*/  HADD2.F32 R46, -RZ, R46.H1_H1 ;  /* 0x3000002eff2e7230 */ /* 0x000fe20000004100 */
[----:B------:R-:W-:Y:S01]  /*74d0*/  F2FP.F16.E5M2.UNPACK_B R54, R75 ;  /* 0x0000004bff36723e */ /* 0x000fe200020004ff */
[--C-:B------:R-:W-:Y:S01]  /*74e0*/  HADD2.F32 R49, -RZ, R50.reuse.H0_H0 ;  /* 0x20000032ff317230 */ /* 0x100fe20000004100 */
[----:B----4-:R-:W-:Y:S01]  /*74f0*/  F2FP.F16.E5M2.UNPACK_B R58, R76 ;  /* 0x0000004cff3a723e */ /* 0x010fe200020004ff */
[----:B------:R-:W-:Y:S01]  /*7500*/  HADD2.F32 R50, -RZ, R50.H1_H1 ;  /* 0x30000032ff327230 */ /* 0x000fe20000004100 */
[----:B------:R-:W-:Y:S01]  /*7510*/  F2FP.F16.E5M2.UNPACK_B R62, R77 ;  /* 0x0000004dff3e723e */ /* 0x000fe200020004ff */
[--C-:B------:R-:W-:Y:S01]  /*7520*/  HADD2.F32 R53, -RZ, R54.reuse.H0_H0 ;  /* 0x20000036ff357230 */ /* 0x100fe20000004100 */
[----:B------:R-:W-:Y:S01]  /*7530*/  F2FP.F16.E5M2.UNPACK_B R66, R78 ;  /* 0x0000004eff42723e */ /* 0x000fe200020004ff */
[----:B------:R-:W-:Y:S01]  /*7540*/  HADD2.F32 R54, -RZ, R54.H1_H1 ;  /* 0x30000036ff367230 */ /* 0x000fe20000004100 */
[----:B------:R-:W-:Y:S01]  /*7550*/  F2FP.F16.E5M2.UNPACK_B R69, R79 ;  /* 0x0000004fff45723e */ /* 0x000fe200020004ff */
[--C-:B------:R-:W-:Y:S01]  /*7560*/  HADD2.F32 R57, -RZ, R58.reuse.H0_H0 ;  /* 0x2000003aff397230 */ /* 0x100fe20000004100 */
[----:B------:R-:W-:Y:S01]  /*7570*/  F2FP.F16.E5M2.UNPACK_B R75, R75.H1 ;  /* 0x0000004bff4b723e */ /* 0x000fe200030004ff */
[----:B------:R-:W-:Y:S01]  /*7580*/  UIADD3 UR4, UPT, UPT, UR5, 0xf0, URZ ;  /* 0x000000f005047890 */ /* 0x000fe2000fffe0ff */
[----:B------:R-:W-:Y:S01]  /*7590*/  HADD2.F32 R59, -RZ, R58.H1_H1 ;  /* 0x3000003aff3b7230 */ /* 0x000fe20000004100 */
[----:B------:R-:W-:Y:S01]  /*75a0*/  F2FP.F16.E5M2.UNPACK_B R76, R76.H1 ;  /* 0x0000004cff4c723e */ /* 0x000fe200030004ff */
[--C-:B------:R-:W-:Y:S01]  /*75b0*/  HADD2.F32 R61, -RZ, R62.reuse.H0_H0 ;  /* 0x2000003eff3d7230 */ /* 0x100fe20000004100 */
[----:B------:R-:W-:Y:S01]  /*75c0*/  F2FP.F16.E5M2.UNPACK_B R77, R77.H1 ;  /* 0x0000004dff4d723e */ /* 0x000fe200030004ff */
[----:B------:R-:W-:Y:S01]  /*75d0*/  HADD2.F32 R62, -RZ, R62.H1_H1 ;  /* 0x3000003eff3e7230 */ /* 0x000fe20000004100 */
[----:B------:R-:W-:Y:S01]  /*75e0*/  F2FP.F16.E5M2.UNPACK_B R78, R78.H1 ;  /* 0x0000004eff4e723e */ /* 0x000fe200030004ff */
[--C-:B------:R-:W-:Y:S01]  /*75f0*/  HADD2.F32 R65, -RZ, R66.reuse.H0_H0 ;  /* 0x20000042ff417230 */ /* 0x100fe20000004100 */
[----:B--2---:R-:W-:Y:S01]  /*7600*/  UPRMT UR4, UR6, 0x654, UR4 ;  /* 0x0000065406047896 */ /* 0x004fe20008000004 */
[C---:B---3--:R-:W-:Y:S01]  /*7610*/  FMUL R4, R38.reuse, R4 ;  /* 0x0000000426047220 */ /* 0x048fe20000400000 */
[C---:B------:R-:W-:Y:S01]  /*7620*/  FMUL R5, R38.reuse, R5 ;  /* 0x0000000526057220 */ /* 0x040fe20000400000 */
[C---:B------:R-:W-:Y:S01]  /*7630*/  FMUL R8, R38.reuse, R8 ;  /* 0x0000000826087220 */ /* 0x040fe20000400000 */
[C---:B------:R-:W-:Y:S01]  /*7640*/  FMUL R9, R38.reuse, R9 ;  /* 0x0000000926097220 */ /* 0x040fe20000400000 */
[C---:B------:R-:W-:Y:S01]  /*7650*/  FFMA R4, R41.reuse, R40, R4 ;  /* 0x0000002829047223 */ /* 0x040fe20000000004 */
[C---:B------:R-:W-:Y:S01]  /*7660*/  FFMA R5, R41.reuse, R42, R5 ;  /* 0x0000002a29057223 */ /* 0x040fe20000000005 */
[C---:B------:R-:W-:Y:S01]  /*7670*/  FMUL R12, R38.reuse, R12 ;  /* 0x0000000c260c7220 */ /* 0x040fe20000400000 */
[C---:B------:R-:W-:Y:S01]  /*7680*/  FMUL R13, R38.reuse, R13 ;  /* 0x0000000d260d7220 */ /* 0x040fe20000400000 */
[----:B------:R-:W-:Y:S01]  /*7690*/  SYNCS.ARRIVE.TRANS64.RED.A1T0 RZ, [UR4], RZ ;  /* 0x000000ffffff79a7 */ /* 0x000fe20008100404 */
        /* <DEDUP_REMOVED lines=15> */
[--C-:B------:R-:W-:Y:S02]  /*7790*/  HADD2.F32 R47, -RZ, R73.reuse.H0_H0 ;  /* 0x20000049ff2f7230 */ /* 0x100fe40000004100 */
[C---:B------:R-:W-:Y:S01]  /*77a0*/  FMUL R10, R38.reuse, R10 ;  /* 0x0000000a260a7220 */ /* 0x040fe20000400000 */
[C---:B------:R-:W-:Y:S01]  /*77b0*/  FFMA R6, R41.reuse, R43, R6 ;  /* 0x0000002b29067223 */ /* 0x040fe20000000006 */
[----:B------:R-:W-:Y:S02]  /*77c0*/  HADD2.F32 R48, -RZ, R73.H1_H1 ;  /* 0x30000049ff307230 */ /* 0x000fe40000004100 */
[C---:B------:R-:W-:Y:S01]  /*77d0*/  FFMA R7, R41.reuse, R44, R7 ;  /* 0x0000002c29077223 */ /* 0x040fe20000000007 */
[C---:B------:R-:W-:Y:S01]  /*77e0*/  FFMA R8, R41.reuse, R45, R8 ;  /* 0x0000002d29087223 */ /* 0x040fe20000000008 */
[C---:B------:R-:W-:Y:S01]  /*77f0*/  FFMA R9, R41.reuse, R46, R9 ;  /* 0x0000002e29097223 */ /* 0x040fe20000000009 */
[----:B------:R-:W-:Y:S01]  /*7800*/  FFMA R10, R41, R47, R10 ;  /* 0x0000002f290a7223 */ /* 0x000fe2000000000a */
[----:B------:R-:W-:Y:S01]  /*7810*/  HADD2.F32 R43, -RZ, R69.H0_H0 ;  /* 0x20000045ff2b7230 */ /* 0x000fe20000004100 */
[----:B-1----:R-:W-:Y:S01]  /*7820*/  F2FP.SATFINITE.E5M2.F32.PACK_AB_MERGE_C R100, R7, R6, RZ ;  /* 0x000000060764723e */ /* 0x002fe200048060ff */
[C---:B------:R-:W-:Y:S01]  /*7830*/  FMUL R11, R38.reuse, R11 ;  /* 0x0000000b260b7220 */ /* 0x040fe20000400000 */
[--C-:B------:R-:W-:Y:S02]  /*7840*/  HADD2.F32 R51, -RZ, R74.reuse.H0_H0 ;  /* 0x2000004aff337230 */ /* 0x100fe40000004100 */
[C---:B------:R-:W-:Y:S01]  /*7850*/  FMUL R14, R38.reuse, R14 ;  /* 0x0000000e260e7220 */ /* 0x040fe20000400000 */
[----:B------:R-:W-:Y:S01]  /*7860*/  HADD2.F32 R52, -RZ, R74.H1_H1 ;  /* 0x3000004aff347230 */ /* 0x000fe20000004100 */
[----:B------:R-:W-:Y:S01]  /*7870*/  F2FP.SATFINITE.E5M2.F32.PACK_AB_MERGE_C R100, R5, R4, R100 ;  /* 0x000000040564723e */ /* 0x000fe20004806064 */
[C---:B------:R-:W-:Y:S01]  /*7880*/  FFMA R11, R41.reuse, R48, R11 ;  /* 0x00000030290b7223 */ /* 0x040fe2000000000b */
[C---:B------:R-:W-:Y:S01]  /*7890*/  FFMA R12, R41.reuse, R49, R12 ;  /* 0x00000031290c7223 */ /* 0x040fe2000000000c */
[C---:B------:R-:W-:Y:S01]  /*78a0*/  FFMA R13, R41.reuse, R50, R13 ;  /* 0x00000032290d7223 */ /* 0x040fe2000000000d */
[----:B------:R-:W-:Y:S01]  /*78b0*/  FFMA R14, R41, R51, R14 ;  /* 0x00000033290e7223 */ /* 0x000fe2000000000e */
[C---:B------:R-:W-:Y:S01]  /*78c0*/  FMUL R15, R38.reuse, R15 ;  /* 0x0000000f260f7220 */ /* 0x040fe20000400000 */
[----:B------:R-:W-:Y:S01]  /*78d0*/  F2FP.F16.E5M2.UNPACK_B R79, R79.H1 ;  /* 0x0000004fff4f723e */ /* 0x000fe200030004ff */
[--C-:B------:R-:W-:Y:S01]  /*78e0*/  HADD2.F32 R55, -RZ, R75.reuse.H0_H0 ;  /* 0x2000004bff377230 */ /* 0x100fe20000004100 */
[----:B------:R-:W-:Y:S01]  /*78f0*/  F2FP.SATFINITE.E5M2.F32.PACK_AB_MERGE_C R101, R11, R10, RZ ;  /* 0x0000000a0b65723e */ /* 0x000fe200048060ff */
[C---:B------:R-:W-:Y:S01]  /*7900*/  FFMA R15, R41.reuse, R52, R15 ;  /* 0x00000034290f7223 */ /* 0x040fe2000000000f */
[C---:B------:R-:W-:Y:S01]  /*7910*/  FFMA R16, R41.reuse, R53, R16 ;  /* 0x0000003529107223 */ /* 0x040fe20000000010 */
[----:B------:R-:W-:Y:S01]  /*7920*/  FFMA R17, R41, R54, R17 ;  /* 0x0000003629117223 */ /* 0x000fe20000000011 */
[----:B------:R-:W-:Y:S01]  /*7930*/  F2FP.SATFINITE.E5M2.F32.PACK_AB_MERGE_C R101, R9, R8, R101 ;  /* 0x000000080965723e */ /* 0x000fe20004806065 */
[----:B------:R-:W-:Y:S01]  /*7940*/  HADD2.F32 R56, -RZ, R75.H1_H1 ;  /* 0x3000004bff387230 */ /* 0x000fe20000004100 */
[----:B------:R-:W-:Y:S01]  /*7950*/  F2FP.SATFINITE.E5M2.F32.PACK_AB_MERGE_C R102, R15, R14, RZ ;  /* 0x0000000e0f66723e */ /* 0x000fe200048060ff */
[C---:B------:R-:W-:Y:S01]  /*7960*/  FMUL R18, R38.reuse, R18 ;  /* 0x0000001226127220 */ /* 0x040fe20000400000 */
[C---:B------:R-:W-:Y:S01]  /*7970*/  FMUL R19, R38.reuse, R19 ;  /* 0x0000001326137220 */ /* 0x040fe20000400000 */
[--C-:B------:R-:W-:Y:S02]  /*7980*/  HADD2.F32 R58, -RZ, R76.reuse.H0_H0 ;  /* 0x2000004cff3a7230 */ /* 0x100fe40000004100 */
[C---:B------:R-:W-:Y:S01]  /*7990*/  FMUL R3, R38.reuse, R22 ;  /* 0x0000001626037220 */ /* 0x040fe20000400000 */
[C---:B------:R-:W-:Y:S01]  /*79a0*/  FFMA R18, R41.reuse, R55, R18 ;  /* 0x0000003729127223 */ /* 0x040fe20000000012 */
[----:B------:R-:W-:Y:S02]  /*79b0*/  HADD2.F32 R60, -RZ, R76.H1_H1 ;  /* 0x3000004cff3c7230 */ /* 0x000fe40000004100 */
        /* <DEDUP_REMOVED lines=42> */
[----:B------:R-:W-:Y:S03]  /*7c60*/  IADD3 R70, PT, PT, R36, 0x1, RZ ;  /* 0x0000000124467810 */ /* 0x000fe60007ffe0ff */
        /* <DEDUP_REMOVED lines=9> */
[----:B------:R-:W-:Y:S02]  /*7d00*/  UIADD3 UR4, UP0, UPT, UR62, 0x680, URZ ;  /* 0x000006803e047890 */ /* 0x000fe4000ff1e0ff */
[----:B------:R-:W-:Y:S02]  /*7d10*/  UIADD3 UR9, UPT, UPT, UR49, 0x40, URZ ;  /* 0x0000004031097890 */ /* 0x000fe4000fffe0ff */
[----:B------:R-:W-:Y:S02]  /*7d20*/  UIADD3 UR8, UPT, UPT, UR44, 0x3200, URZ ;  /* 0x000032002c087890 */ /* 0x000fe4000fffe0ff */
[----:B------:R-:W-:Y:S01]  /*7d30*/  UIADD3.X UR5, UPT, UPT, URZ, UR63, URZ, UP0, !UPT ;  /* 0x0000003fff057290 */ /* 0x000fe200087fe4ff */
[----:B------:R-:W-:Y:S01]  /*7d40*/  UMOV UR10, UR50 ;  /* 0x00000032000a7c82 */ /* 0x000fe20008000000 */
[----:B------:R-:W-:Y:S07]  /*7d50*/  UMOV UR11, UR36 ;  /* 0x00000024000b7c82 */ /* 0x000fee0008000000 */
[----:B------:R2:W-:Y:S01]  /*7d60*/  UTMASTG.3D [UR8], [UR4] ;  /* 0x00000008040073b5 */ /* 0x0005e20008010000 */
[----:B------:R0:W-:Y:S01]  /*7d70*/  UTMACMDFLUSH ;  /* 0x00000000000079b7 */ /* 0x0001e20000000000 */
[----:B--2---:R-:W-:Y:S04]  /*7d80*/  DEPBAR.LE SB0, 0x1 ;  /* 0x000080400000791a */ /* 0x004fe80000000000 */
.L_x_115:
[----:B------:R-:W-:Y:S05]  /*7d90*/  BSYNC.RECONVERGENT B0 ;  /* 0x0000000000007941 */ /* 0x000fea0003800200 */
.L_x_114:
[----:B------:R-:W-:Y:S01]  /*7da0*/  BAR.SYNC.DEFER_BLOCKING 0x1, 0x80 ;  /* 0x0042000000007b1d */ /* 0x000fe20000010000 */
[----:B------:R-:W-:Y:S01]  /*7db0*/  ISETP.NE.AND P0, PT, R90, 0x2, PT ;  /* 0x000000025a00780c */ /* 0x000fe20003f05270 */
[----:B------:R-:W-:Y:S01]  /*7dc0*/  UISETP.NE.AND UP0, UPT, UR45, URZ, UPT ;  /* 0x000000ff2d00728c */ /* 0x000fe2000bf05270 */
[----:B------:R-:W-:Y:S01]  /*7dd0*/  ISETP.NE.AND P1, PT, R70, 0x4, PT ;  /* 0x000000044600780c */ /* 0x000fe20003f25270 */
[----:B------:R-:W-:Y:S01]  /*7de0*/  UIADD3 UR20, UPT, UPT, UR37, UR60, URZ ;  /* 0x0000003c25147290 */ /* 0x000fe2000fffe0ff */
[----:B------:R-:W-:Y:S01]  /*7df0*/  SEL R2, RZ, 0x1, P0 ;  /* 0x00000001ff027807 */ /* 0x000fe20000000000 */
[----:B------:R-:W-:Y:S01]  /*7e00*/  UIADD3 UR16, UPT, UPT, UR38, UR59, URZ ;  /* 0x0000003b26107290 */ /* 0x000fe2000fffe0ff */
[----:B------:R-:W-:Y:S02]  /*7e10*/  SEL R0, RZ, 0x1, P1 ;  /* 0x00000001ff007807 */ /* 0x000fe40000800000 */
[----:B------:R-:W-:Y:S02]  /*7e20*/  LOP3.LUT R93, R93, R2, RZ, 0x3c, !PT ;  /* 0x000000025d5d7212 */ /* 0x000fe400078e3cff */
[----:B------:R-:W-:Y:S02]  /*7e30*/  LOP3.LUT R95, R95, R0, RZ, 0x3c, !PT ;  /* 0x000000005f5f7212 */ /* 0x000fe400078e3cff */
[----:B------:R-:W-:Y:S02]  /*7e40*/  SEL R90, R90, RZ, P0 ;  /* 0x000000ff5a5a7207 */ /* 0x000fe40000000000 */
[----:B------:R-:W-:Y:S01]  /*7e50*/  SEL R36, R70, RZ, P1 ;  /* 0x000000ff46247207 */ /* 0x000fe20000800000 */
[----:B------:R-:W-:Y:S01]  /*7e60*/  UMOV UR36, UR58 ;  /* 0x0000003a00247c82 */ /* 0x000fe20008000000 */
[----:B------:R-:W-:Y:S05]  /*7e70*/  BRA.U UP0, `(.L_x_116) ;  /* 0xffffffd500ac7547 */ /* 0x000fea000b83ffff */
[----:B------:R-:W-:Y:S05]  /*7e80*/  EXIT ;  /* 0x000000000000794d */ /* 0x000fea0003800000 */
.L_x_25:
[----:B-1----:R1:W2:Y:S02]  /*7e90*/  SYNCS.PHASECHK.TRANS64.TRYWAIT P0, [R0+URZ+0x120], R3 ;  /* 0x00012003000075a7 */ /* 0x0022a400080011ff */
[----:B--2---:R-:W-:Y:S05]  /*7ea0*/  @!P0 NANOSLEEP.SYNCS 0x989680 ;  /* 0x009896800000895d */ /* 0x004fea0003900000 */
[----:B------:R-:W2:Y:S02]  /*7eb0*/  @!P0 SYNCS.PHASECHK.TRANS64 P0, [R0+URZ+0x120], R3 ;  /* 0x00012003000085a7 */ /* 0x000ea400080010ff */
[----:B--2---:R-:W-:Y:S05]  /*7ec0*/  @!P0 BRA `(.L_x_25) ;  /* 0xfffffffc00f08947 */ /* 0x004fea000383ffff */
[----:B------:R-:W-:Y:S05]  /*7ed0*/  BRA `(.L_x_117) ;  /* 0xffffff9c00747947 */ /* 0x000fea000383ffff */
.L_x_28:
[----:B-1----:R-:W-:-:S07]  /*7ee0*/  MOV R0, UR33 ;  /* 0x0000002100007c02 */ /* 0x002fce0008000f00 */
.L_x_118:
[----:B-1----:R1:W2:Y:S02]  /*7ef0*/  SYNCS.PHASECHK.TRANS64.TRYWAIT P0, [R0+URZ+0x40], R3 ;  /* 0x00004003000075a7 */ /* 0x0022a400080011ff */
[----:B--2---:R-:W-:Y:S05]  /*7f00*/  @!P0 NANOSLEEP.SYNCS 0x989680 ;  /* 0x009896800000895d */ /* 0x004fea0003900000 */
[----:B------:R-:W2:Y:S02]  /*7f10*/  @!P0 SYNCS.PHASECHK.TRANS64 P0, [R0+URZ+0x40], R3 ;  /* 0x00004003000085a7 */ /* 0x000ea400080010ff */
[----:B--2---:R-:W-:Y:S05]  /*7f20*/  @!P0 BRA `(.L_x_118) ;  /* 0xfffffffc00f08947 */ /* 0x004fea000383ffff */
[----:B------:R-:W-:Y:S05]  /*7f30*/  BRA `(.L_x_27) ;  /* 0xffffff9c00b87947 */ /* 0x000fea000383ffff */
.L_x_35:
[----:B-1----:R-:W-:-:S07]  /*7f40*/  MOV R0, UR17 ;  /* 0x0000001100007c02 */ /* 0x002fce0008000f00 */
.L_x_119:
[----:B-1----:R1:W2:Y:S02]  /*7f50*/  SYNCS.PHASECHK.TRANS64.TRYWAIT P0, [R0+URZ+0x40], R3 ;  /* 0x00004003000075a7 */ /* 0x0022a400080011ff */
[----:B--2---:R-:W-:Y:S05]  /*7f60*/  @!P0 NANOSLEEP.SYNCS 0x989680 ;  /* 0x009896800000895d */ /* 0x004fea0003900000 */
[----:B------:R-:W2:Y:S02]  /*7f70*/  @!P0 SYNCS.PHASECHK.TRANS64 P0, [R0+URZ+0x40], R3 ;  /* 0x00004003000085a7 */ /* 0x000ea400080010ff */
[----:B--2---:R-:W-:Y:S05]  /*7f80*/  @!P0 BRA `(.L_x_119) ;  /* 0xfffffffc00f08947 */ /* 0x004fea000383ffff */
[----:B------:R-:W-:Y:S05]  /*7f90*/  BRA `(.L_x_34) ;  /* 0xffffffa000787947 */ /* 0x000fea000383ffff */
.L_x_40:
[----:B-1----:R1:W2:Y:S02]  /*7fa0*/  SYNCS.PHASECHK.TRANS64.TRYWAIT P0, [R3+URZ+0xb0], R0 ;  /* 0x0000b000030075a7 */ /* 0x0022a400080011ff */
[----:B--2---:R-:W-:Y:S05]  /*7fb0*/  @!P0 NANOSLEEP.SYNCS 0x989680 ;  /* 0x009896800000895d */ /* 0x004fea0003900000 */
[----:B------:R-:W2:Y:S02]  /*7fc0*/  @!P0 SYNCS.PHASECHK.TRANS64 P0, [R3+URZ+0xb0], R0 ;  /* 0x0000b000030085a7 */ /* 0x000ea400080010ff */
[----:B--2---:R-:W-:Y:S05]  /*7fd0*/  @!P0 BRA `(.L_x_40) ;  /* 0xfffffffc00f08947 */ /* 0x004fea000383ffff */
[----:B------:R-:W-:Y:S05]  /*7fe0*/  BRA `(.L_x_120) ;  /* 0xffffffa400187947 */ /* 0x000fea000383ffff */
.L_x_44:
[----:B-1----:R-:W-:-:S07]  /*7ff0*/  MOV R0, UR4 ;  /* 0x0000000400007c02 */ /* 0x002fce0008000f00 */
.L_x_121:
[----:B-1----:R1:W2:Y:S02]  /*8000*/  SYNCS.PHASECHK.TRANS64.TRYWAIT P0, [R0+URZ], R3 ;  /* 0x00000003000075a7 */ /* 0x0022a400080011ff */
[----:B--2---:R-:W-:Y:S05]  /*8010*/  @!P0 NANOSLEEP.SYNCS 0x989680 ;  /* 0x009896800000895d */ /* 0x004fea0003900000 */
[----:B------:R-:W2:Y:S02]  /*8020*/  @!P0 SYNCS.PHASECHK.TRANS64 P0, [R0+URZ], R3 ;  /* 0x00000003000085a7 */ /* 0x000ea400080010ff */
[----:B--2---:R-:W-:Y:S05]  /*8030*/  @!P0 BRA `(.L_x_121) ;  /* 0xfffffffc00f08947 */ /* 0x004fea000383ffff */
[----:B------:R-:W-:Y:S05]  /*8040*/  BRA `(.L_x_122) ;  /* 0xffffffa800bc7947 */ /* 0x000fea000383ffff */
.L_x_45:
[----:B------:R-:W-:-:S07]  /*8050*/  MOV R0, UR5 ;  /* 0x0000000500007c02 */ /* 0x000fce0008000f00 */
.L_x_123:
[----:B-1----:R1:W2:Y:S02]  /*8060*/  SYNCS.PHASECHK.TRANS64.TRYWAIT P0, [R0+URZ], R3 ;  /* 0x00000003000075a7 */ /* 0x0022a400080011ff */
[----:B--2---:R-:W-:Y:S05]  /*8070*/  @!P0 NANOSLEEP.SYNCS 0x989680 ;  /* 0x009896800000895d */ /* 0x004fea0003900000 */
[----:B------:R-:W2:Y:S02]  /*8080*/  @!P0 SYNCS.PHASECHK.TRANS64 P0, [R0+URZ], R3 ;  /* 0x00000003000085a7 */ /* 0x000ea400080010ff */
[----:B--2---:R-:W-:Y:S05]  /*8090*/  @!P0 BRA `(.L_x_123) ;  /* 0xfffffffc00f08947 */ /* 0x004fea000383ffff */
[----:B------:R-:W-:Y:S05]  /*80a0*/  BRA `(.L_x_124) ;  /* 0xffffffa800c87947 */ /* 0x000fea000383ffff */
.L_x_46:
[----:B------:R-:W-:-:S07]  /*80b0*/  MOV R0, UR5 ;  /* 0x0000000500007c02 */ /* 0x000fce0008000f00 */
.L_x_125:
[----:B-1----:R1:W2:Y:S02]  /*80c0*/  SYNCS.PHASECHK.TRANS64.TRYWAIT P0, [R0+URZ], R3 ;  /* 0x00000003000075a7 */ /* 0x0022a400080011ff */
[----:B--2---:R-:W-:Y:S05]  /*80d0*/  @!P0 NANOSLEEP.SYNCS 0x989680 ;  /* 0x009896800000895d */ /* 0x004fea0003900000 */
[----:B------:R-:W2:Y:S02]  /*80e0*/  @!P0 SYNCS.PHASECHK.TRANS64 P0, [R0+URZ], R3 ;  /* 0x00000003000085a7 */ /* 0x000ea400080010ff */
[----:B--2---:R-:W-:Y:S05]  /*80f0*/  @!P0 BRA `(.L_x_125) ;  /* 0xfffffffc00f08947 */ /* 0x004fea000383ffff */
[----:B------:R-:W-:Y:S05]  /*8100*/  BRA `(.L_x_126) ;  /* 0xffffffa800d47947 */ /* 0x000fea000383ffff */
.L_x_47:
[----:B------:R-:W-:-:S07]  /*8110*/  MOV R0, UR5 ;  /* 0x0000000500007c02 */ /* 0x000fce0008000f00 */
.L_x_127:
[----:B-1----:R1:W2:Y:S02]  /*8120*/  SYNCS.PHASECHK.TRANS64.TRYWAIT P0, [R0+URZ], R3 ;  /* 0x00000003000075a7 */ /* 0x0022a400080011ff */
[----:B--2---:R-:W-:Y:S05]  /*8130*/  @!P0 NANOSLEEP.SYNCS 0x989680 ;  /* 0x009896800000895d */ /* 0x004fea0003900000 */
[----:B------:R-:W2:Y:S02]  /*8140*/  @!P0 SYNCS.PHASECHK.TRANS64 P0, [R0+URZ], R3 ;  /* 0x00000003000085a7 */ /* 0x000ea400080010ff */
[----:B--2---:R-:W-:Y:S05]  /*8150*/  @!P0 BRA `(.L_x_127) ;  /* 0xfffffffc00f08947 */ /* 0x004fea000383ffff */
[----:B------:R-:W-:Y:S05]  /*8160*/  BRA `(.L_x_128) ;  /* 0xffffffa800e07947 */ /* 0x000fea000383ffff */
.L_x_48:
[----:B------:R-:W-:-:S07]  /*8170*/  MOV R0, UR5 ;  /* 0x0000000500007c02 */ /* 0x000fce0008000f00 */
.L_x_129:
[----:B-1----:R1:W2:Y:S02]  /*8180*/  SYNCS.PHASECHK.TRANS64.TRYWAIT P0, [R0+URZ], R3 ;  /* 0x00000003000075a7 */ /* 0x0022a400080011ff */
[----:B--2---:R-:W-:Y:S05]  /*8190*/  @!P0 NANOSLEEP.SYNCS 0x989680 ;  /* 0x009896800000895d */ /* 0x004fea0003900000 */
[----:B------:R-:W2:Y:S02]  /*81a0*/  @!P0 SYNCS.PHASECHK.TRANS64 P0, [R0+URZ], R3 ;  /* 0x00000003000085a7 */ /* 0x000ea400080010ff */
[----:B--2---:R-:W-:Y:S05]  /*81b0*/  @!P0 BRA `(.L_x_129) ;  /* 0xfffffffc00f08947 */ /* 0x004fea000383ffff */
[----:B------:R-:W-:Y:S05]  /*81c0*/  BRA `(.L_x_130) ;  /* 0xffffffa800ec7947 */ /* 0x000fea000383ffff */
.L_x_49:
[----:B------:R-:W-:-:S07]  /*81d0*/  MOV R0, UR5 ;  /* 0x0000000500007c02 */ /* 0x000fce0008000f00 */
.L_x_131:
[----:B-1----:R1:W2:Y:S02]  /*81e0*/  SYNCS.PHASECHK.TRANS64.TRYWAIT P0, [R0+URZ], R3 ;  /* 0x00000003000075a7 */ /* 0x0022a400080011ff */
[----:B--2---:R-:W-:Y:S05]  /*81f0*/  @!P0 NANOSLEEP.SYNCS 0x989680 ;  /* 0x009896800000895d */ /* 0x004fea0003900000 */
[----:B------:R-:W2:Y:S02]  /*8200*/  @!P0 SYNCS.PHASECHK.TRANS64 P0, [R0+URZ], R3 ;  /* 0x00000003000085a7 */ /* 0x000ea400080010ff */
[----:B--2---:R-:W-:Y:S05]  /*8210*/  @!P0 BRA `(.L_x_131) ;  /* 0xfffffffc00f08947 */ /* 0x004fea000383ffff */
[----:B------:R-:W-:Y:S05]  /*8220*/  BRA `(.L_x_132) ;  /* 0xffffffa800f87947 */ /* 0x000fea000383ffff */
.L_x_50:
[----:B------:R-:W-:-:S07]  /*8230*/  MOV R0, UR5 ;  /* 0x0000000500007c02 */ /* 0x000fce0008000f00 */
.L_x_133:
[----:B-1----:R1:W2:Y:S02]  /*8240*/  SYNCS.PHASECHK.TRANS64.TRYWAIT P0, [R0+URZ], R3 ;  /* 0x00000003000075a7 */ /* 0x0022a400080011ff */
[----:B--2---:R-:W-:Y:S05]  /*8250*/  @!P0 NANOSLEEP.SYNCS 0x989680 ;  /* 0x009896800000895d */ /* 0x004fea0003900000 */
[----:B------:R-:W2:Y:S02]  /*8260*/  @!P0 SYNCS.PHASECHK.TRANS64 P0, [R0+URZ], R3 ;  /* 0x00000003000085a7 */ /* 0x000ea400080010ff */
[----:B--2---:R-:W-:Y:S05]  /*8270*/  @!P0 BRA `(.L_x_133) ;  /* 0xfffffffc00f08947 */ /* 0x004fea000383ffff */
[----:B------:R-:W-:Y:S05]  /*8280*/  BRA `(.L_x_134) ;  /* 0xffffffac00047947 */ /* 0x000fea000383ffff */
.L_x_53:
[----:B-1----:R1:W2:Y:S02]  /*8290*/  SYNCS.PHASECHK.TRANS64.TRYWAIT P0, [R2+URZ+0x110], R5 ;  /* 0x00011005020075a7 */ /* 0x0022a400080011ff */
[----:B--2---:R-:W-:Y:S05]  /*82a0*/  @!P0 NANOSLEEP.SYNCS 0x989680 ;  /* 0x009896800000895d */ /* 0x004fea0003900000 */
[----:B------:R-:W2:Y:S02]  /*82b0*/  @!P0 SYNCS.PHASECHK.TRANS64 P0, [R2+URZ+0x110], R5 ;  /* 0x00011005020085a7 */ /* 0x000ea400080010ff */
[----:B--2---:R-:W-:Y:S05]  /*82c0*/  @!P0 BRA `(.L_x_53) ;  /* 0xfffffffc00f08947 */ /* 0x004fea000383ffff */
[----:B------:R-:W-:Y:S05]  /*82d0*/  BRA `(.L_x_135) ;  /* 0xffffffac00687947 */ /* 0x000fea000383ffff */
.L_x_54:
[----:B------:R-:W-:-:S07]  /*82e0*/  MOV R2, UR4 ;  /* 0x0000000400027c02 */ /* 0x000fce0008000f00 */
.L_x_136:
[----:B-1----:R1:W2:Y:S02]  /*82f0*/  SYNCS.PHASECHK.TRANS64.TRYWAIT P0, [R2+URZ+0xc0], R5 ;  /* 0x0000c005020075a7 */ /* 0x0022a400080011ff */
[----:B--2---:R-:W-:Y:S05]  /*8300*/  @!P0 NANOSLEEP.SYNCS 0x989680 ;  /* 0x009896800000895d */ /* 0x004fea0003900000 */
[----:B------:R-:W2:Y:S02]  /*8310*/  @!P0 SYNCS.PHASECHK.TRANS64 P0, [R2+URZ+0xc0], R5 ;  /* 0x0000c005020085a7 */ /* 0x000ea400080010ff */
[----:B--2---:R-:W-:Y:S05]  /*8320*/  @!P0 BRA `(.L_x_136) ;  /* 0xfffffffc00f08947 */ /* 0x004fea000383ffff */
[----:B------:R-:W-:Y:S05]  /*8330*/  BRA `(.L_x_137) ;  /* 0xffffffac00787947 */ /* 0x000fea000383ffff */
.L_x_55:
[----:B-1----:R1:W2:Y:S02]  /*8340*/  SYNCS.PHASECHK.TRANS64.TRYWAIT P1, [R2+URZ+0xb0], R5 ;  /* 0x0000b005020075a7 */ /* 0x0022a400080211ff */
[----:B--2---:R-:W-:Y:S05]  /*8350*/  @!P1 NANOSLEEP.SYNCS 0x989680 ;  /* 0x009896800000995d */ /* 0x004fea0003900000 */
[----:B------:R-:W2:Y:S02]  /*8360*/  @!P1 SYNCS.PHASECHK.TRANS64 P1, [R2+URZ+0xb0], R5 ;  /* 0x0000b005020095a7 */ /* 0x000ea400080210ff */
[----:B--2---:R-:W-:Y:S05]  /*8370*/  @!P1 BRA `(.L_x_55) ;  /* 0xfffffffc00f09947 */ /* 0x004fea000383ffff */
[----:B------:R-:W-:Y:S05]  /*8380*/  BRA `(.L_x_138) ;  /* 0xffffffac00a87947 */ /* 0x000fea000383ffff */
.L_x_58:
[----:B------:R-:W-:-:S07]  /*8390*/  MOV R0, UR4 ;  /* 0x0000000400007c02 */ /* 0x000fce0008000f00 */
.L_x_139:
[----:B-1----:R1:W2:Y:S02]  /*83a0*/  SYNCS.PHASECHK.TRANS64.TRYWAIT P0, [R0+URZ+0xc0], R3 ;  /* 0x0000c003000075a7 */ /* 0x0022a400080011ff */
[----:B--2---:R-:W-:Y:S05]  /*83b0*/  @!P0 NANOSLEEP.SYNCS 0x989680 ;  /* 0x009896800000895d */ /* 0x004fea0003900000 */
[----:B------:R-:W2:Y:S02]  /*83c0*/  @!P0 SYNCS.PHASECHK.TRANS64 P0, [R0+URZ+0xc0], R3 ;  /* 0x0000c003000085a7 */ /* 0x000ea400080010ff */
[----:B--2---:R-:W-:Y:S05]  /*83d0*/  @!P0 BRA `(.L_x_139) ;  /* 0xfffffffc00f08947 */ /* 0x004fea000383ffff */
[----:B------:R-:W-:Y:S05]  /*83e0*/  BRA `(.L_x_57) ;  /* 0xffffffac00fc7947 */ /* 0x000fea000383ffff */
.L_x_65:
[----:B-1----:R1:W2:Y:S02]  /*83f0*/  SYNCS.PHASECHK.TRANS64.TRYWAIT P1, [R0+URZ+0xb0], R5 ;  /* 0x0000b005000075a7 */ /* 0x0022a400080211ff */
[----:B--2---:R-:W-:Y:S05]  /*8400*/  @!P1 NANOSLEEP.SYNCS 0x989680 ;  /* 0x009896800000995d */ /* 0x004fea0003900000 */
[----:B------:R-:W2:Y:S02]  /*8410*/  @!P1 SYNCS.PHASECHK.TRANS64 P1, [R0+URZ+0xb0], R5 ;  /* 0x0000b005000095a7 */ /* 0x000ea400080210ff */
[----:B--2---:R-:W-:Y:S05]  /*8420*/  @!P1 BRA `(.L_x_65) ;  /* 0xfffffffc00f09947 */ /* 0x004fea000383ffff */
[----:B------:R-:W-:Y:S05]  /*8430*/  BRA `(.L_x_140) ;  /* 0xffffffb400747947 */ /* 0x000fea000383ffff */
.L_x_66:
[----:B------:R-:W-:-:S07]  /*8440*/  MOV R3, UR31 ;  /* 0x0000001f00037c02 */ /* 0x000fce0008000f00 */
.L_x_141:
[----:B-1----:R1:W2:Y:S02]  /*8450*/  SYNCS.PHASECHK.TRANS64.TRYWAIT P0, [R3+URZ+0xf0], R0 ;  /* 0x0000f000030075a7 */ /* 0x0022a400080011ff */
[----:B--2---:R-:W-:Y:S05]  /*8460*/  @!P0 NANOSLEEP.SYNCS 0x989680 ;  /* 0x009896800000895d */ /* 0x004fea0003900000 */
[----:B------:R-:W2:Y:S02]  /*8470*/  @!P0 SYNCS.PHASECHK.TRANS64 P0, [R3+URZ+0xf0], R0 ;  /* 0x0000f000030085a7 */ /* 0x000ea400080010ff */
[----:B--2---:R-:W-:Y:S05]  /*8480*/  @!P0 BRA `(.L_x_141) ;  /* 0xfffffffc00f08947 */ /* 0x004fea000383ffff */
[----:B------:R-:W-:Y:S05]  /*8490*/  BRA `(.L_x_142) ;  /* 0xffffffb400c47947 */ /* 0x000fea000383ffff */
.L_x_69:
[----:B------:R-:W-:Y:S07]  /*84a0*/  MOV R0, UR5 ;  /* 0x0000000500007c02 */ /* 0x000fee0008000f00 */
.L_x_143:
[----:B-1----:R1:W2:Y:S02]  /*84b0*/  SYNCS.PHASECHK.TRANS64.TRYWAIT P0, [R0+URZ], R3 ;  /* 0x00000003000075a7 */ /* 0x0022a400080011ff */
[----:B--2---:R-:W-:Y:S05]  /*84c0*/  @!P0 NANOSLEEP.SYNCS 0x989680 ;  /* 0x009896800000895d */ /* 0x004fea0003900000 */
[----:B------:R-:W2:Y:S02]  /*84d0*/  @!P0 SYNCS.PHASECHK.TRANS64 P0, [R0+URZ], R3 ;  /* 0x00000003000085a7 */ /* 0x000ea400080010ff */
[----:B--2---:R-:W-:Y:S05]  /*84e0*/  @!P0 BRA `(.L_x_143) ;  /* 0xfffffffc00f08947 */ /* 0x004fea000383ffff */
[----:B------:R-:W-:Y:S05]  /*84f0*/  BRA `(.L_x_68) ;  /* 0xffffffb400e07947 */ /* 0x000fea000383ffff */
.L_x_72:
[----:B------:R-:W-:-:S07]  /*8500*/  MOV R0, UR4 ;  /* 0x0000000400007c02 */ /* 0x000fce0008000f00 */
.L_x_144:
[----:B--2---:R2:W4:Y:S02]  /*8510*/  SYNCS.PHASECHK.TRANS64.TRYWAIT P0, [R0+URZ], R3 ;  /* 0x00000003000075a7 */ /* 0x00452400080011ff */
[----:B----4-:R-:W-:Y:S05]  /*8520*/  @!P0 NANOSLEEP.SYNCS 0x989680 ;  /* 0x009896800000895d */ /* 0x010fea0003900000 */
[----:B------:R-:W4:Y:S02]  /*8530*/  @!P0 SYNCS.PHASECHK.TRANS64 P0, [R0+URZ], R3 ;  /* 0x00000003000085a7 */ /* 0x000f2400080010ff */
[----:B----4-:R-:W-:Y:S05]  /*8540*/  @!P0 BRA `(.L_x_144) ;  /* 0xfffffffc00f08947 */ /* 0x010fea000383ffff */
[----:B------:R-:W-:Y:S05]  /*8550*/  BRA `(.L_x_145) ;  /* 0xffffffb800bc7947 */ /* 0x000fea000383ffff */
.L_x_73:
[----:B------:R-:W-:-:S07]  /*8560*/  MOV R0, UR5 ;  /* 0x0000000500007c02 */ /* 0x000fce0008000f00 */
.L_x_146:
[----:B-1----:R1:W2:Y:S02]  /*8570*/  SYNCS.PHASECHK.TRANS64.TRYWAIT P0, [R0+URZ], R3 ;  /* 0x00000003000075a7 */ /* 0x0022a400080011ff */
[----:B--2---:R-:W-:Y:S05]  /*8580*/  @!P0 NANOSLEEP.SYNCS 0x989680 ;  /* 0x009896800000895d */ /* 0x004fea0003900000 */
[----:B------:R-:W2:Y:S02]  /*8590*/  @!P0 SYNCS.PHASECHK.TRANS64 P0, [R0+URZ], R3 ;  /* 0x00000003000085a7 */ /* 0x000ea400080010ff */
[----:B--2---:R-:W-:Y:S05]  /*85a0*/  @!P0 BRA `(.L_x_146) ;  /* 0xfffffffc00f08947 */ /* 0x004fea000383ffff */
[----:B------:R-:W-:Y:S05]  /*85b0*/  BRA `(.L_x_147) ;  /* 0xffffffb800c87947 */ /* 0x000fea000383ffff */
.L_x_74:
[----:B------:R-:W-:-:S07]  /*85c0*/  MOV R0, UR5 ;  /* 0x0000000500007c02 */ /* 0x000fce0008000f00 */
.L_x_148:
[----:B-1----:R1:W2:Y:S02]  /*85d0*/  SYNCS.PHASECHK.TRANS64.TRYWAIT P0, [R0+URZ], R3 ;  /* 0x00000003000075a7 */ /* 0x0022a400080011ff */
[----:B--2---:R-:W-:Y:S05]  /*85e0*/  @!P0 NANOSLEEP.SYNCS 0x989680 ;  /* 0x009896800000895d */ /* 0x004fea0003900000 */
[----:B------:R-:W2:Y:S02]  /*85f0*/  @!P0 SYNCS.PHASECHK.TRANS64 P0, [R0+URZ], R3 ;  /* 0x00000003000085a7 */ /* 0x000ea400080010ff */
[----:B--2---:R-:W-:Y:S05]  /*8600*/  @!P0 BRA `(.L_x_148) ;  /* 0xfffffffc00f08947 */ /* 0x004fea000383ffff */
[----:B------:R-:W-:Y:S05]  /*8610*/  BRA `(.L_x_149) ;  /* 0xffffffb800d47947 */ /* 0x000fea000383ffff */
.L_x_75:
[----:B------:R-:W-:-:S07]  /*8620*/  MOV R0, UR4 ;  /* 0x0000000400007c02 */ /* 0x000fce0008000f00 */
.L_x_150:
[----:B-1----:R1:W2:Y:S02]  /*8630*/  SYNCS.PHASECHK.TRANS64.TRYWAIT P0, [R0+URZ], R3 ;  /* 0x00000003000075a7 */ /* 0x0022a400080011ff */
[----:B--2---:R-:W-:Y:S05]  /*8640*/  @!P0 NANOSLEEP.SYNCS 0x989680 ;  /* 0x009896800000895d */ /* 0x004fea0003900000 */
[----:B------:R-:W2:Y:S02]  /*8650*/  @!P0 SYNCS.PHASECHK.TRANS64 P0, [R0+URZ], R3 ;  /* 0x00000003000085a7 */ /* 0x000ea400080010ff */
[----:B--2---:R-:W-:Y:S05]  /*8660*/  @!P0 BRA `(.L_x_150) ;  /* 0xfffffffc00f08947 */ /* 0x004fea000383ffff */
[----:B------:R-:W-:Y:S05]  /*8670*/  BRA `(.L_x_151) ;  /* 0xffffffb800e07947 */ /* 0x000fea000383ffff */
.L_x_80:
[----:B--2---:R2:W4:Y:S02]  /*8680*/  SYNCS.PHASECHK.TRANS64.TRYWAIT P0, [R12+URZ+0xb0], R9 ;  /* 0x0000b0090c0075a7 */ /* 0x00452400080011ff */
[----:B----4-:R-:W-:Y:S05]  /*8690*/  @!P0 NANOSLEEP.SYNCS 0x989680 ;  /* 0x009896800000895d */ /* 0x010fea0003900000 */
[----:B------:R-:W4:Y:S02]  /*86a0*/  @!P0 SYNCS.PHASECHK.TRANS64 P0, [R12+URZ+0xb0], R9 ;  /* 0x0000b0090c0085a7 */ /* 0x000f2400080010ff */
[----:B----4-:R-:W-:Y:S05]  /*86b0*/  @!P0 BRA `(.L_x_80) ;  /* 0xfffffffc00f08947 */ /* 0x010fea000383ffff */
[----:B------:R-:W-:Y:S05]  /*86c0*/  BRA `(.L_x_152) ;  /* 0xffffffc000007947 */ /* 0x000fea000383ffff */
.L_x_83:
[----:B------:R-:W-:Y:S07]  /*86d0*/  MOV R0, UR21 ;  /* 0x0000001500007c02 */ /* 0x000fee0008000f00 */
.L_x_153:
[----:B--2---:R2:W3:Y:S02]  /*86e0*/  SYNCS.PHASECHK.TRANS64.TRYWAIT P2, [R0+URZ+0xa8], R11 ;  /* 0x0000a80b000075a7 */ /* 0x0044e400080411ff */
[----:B---3--:R-:W-:Y:S05]  /*86f0*/  @!P2 NANOSLEEP.SYNCS 0x989680 ;  /* 0x009896800000a95d */ /* 0x008fea0003900000 */
[----:B------:R-:W3:Y:S02]  /*8700*/  @!P2 SYNCS.PHASECHK.TRANS64 P2, [R0+URZ+0xa8], R11 ;  /* 0x0000a80b0000a5a7 */ /* 0x000ee400080410ff */
[----:B---3--:R-:W-:Y:S05]  /*8710*/  @!P2 BRA `(.L_x_153) ;  /* 0xfffffffc00f0a947 */ /* 0x008fea000383ffff */
[----:B------:R-:W-:Y:S05]  /*8720*/  BRA `(.L_x_82) ;  /* 0xffffffc400687947 */ /* 0x000fea000383ffff */
.L_x_86:
[----:B--2---:R-:W-:Y:S07]  /*8730*/  MOV R0, UR21 ;  /* 0x0000001500007c02 */ /* 0x004fee0008000f00 */
.L_x_154:
[----:B--2---:R2:W3:Y:S02]  /*8740*/  SYNCS.PHASECHK.TRANS64.TRYWAIT P0, [R0+URZ+0x90], R9 ;  /* 0x00009009000075a7 */ /* 0x0044e400080011ff */
[----:B---3--:R-:W-:Y:S05]  /*8750*/  @!P0 NANOSLEEP.SYNCS 0x989680 ;  /* 0x009896800000895d */ /* 0x008fea0003900000 */
[----:B------:R-:W3:Y:S02]  /*8760*/  @!P0 SYNCS.PHASECHK.TRANS64 P0, [R0+URZ+0x90], R9 ;  /* 0x00009009000085a7 */ /* 0x000ee400080010ff */
[----:B---3--:R-:W-:Y:S05]  /*8770*/  @!P0 BRA `(.L_x_154) ;  /* 0xfffffffc00f08947 */ /* 0x008fea000383ffff */
[----:B------:R-:W-:Y:S05]  /*8780*/  BRA `(.L_x_155) ;  /* 0xffffffc400c47947 */ /* 0x000fea000383ffff */
.L_x_87:
[----:B------:R-:W-:Y:S07]  /*8790*/  MOV R0, UR21 ;  /* 0x0000001500007c02 */ /* 0x000fee0008000f00 */
.L_x_156:
[----:B--2---:R2:W3:Y:S02]  /*87a0*/  SYNCS.PHASECHK.TRANS64.TRYWAIT P0, [R0+URZ+0x98], R9 ;  /* 0x00009809000075a7 */ /* 0x0044e400080011ff */
[----:B---3--:R-:W-:Y:S05]  /*87b0*/  @!P0 NANOSLEEP.SYNCS 0x989680 ;  /* 0x009896800000895d */ /* 0x008fea0003900000 */
[----:B------:R-:W3:Y:S02]  /*87c0*/  @!P0 SYNCS.PHASECHK.TRANS64 P0, [R0+URZ+0x98], R9 ;  /* 0x00009809000085a7 */ /* 0x000ee400080010ff */
[----:B---3--:R-:W-:Y:S05]  /*87d0*/  @!P0 BRA `(.L_x_156) ;  /* 0xfffffffc00f08947 */ /* 0x008fea000383ffff */
[----:B------:R-:W-:Y:S05]  /*87e0*/  BRA `(.L_x_157) ;  /* 0xffffffc400fc7947 */ /* 0x000fea000383ffff */
.L_x_89:
[----:B------:R-:W-:-:S07]  /*87f0*/  MOV R0, UR21 ;  /* 0x0000001500007c02 */ /* 0x000fce0008000f00 */
.L_x_158:
[----:B---3--:R3:W4:Y:S02]  /*8800*/  SYNCS.PHASECHK.TRANS64.TRYWAIT P0, [R0+URZ+0x90], R3 ;  /* 0x00009003000075a7 */ /* 0x00872400080011ff */
[----:B----4-:R-:W-:Y:S05]  /*8810*/  @!P0 NANOSLEEP.SYNCS 0x989680 ;  /* 0x009896800000895d */ /* 0x010fea0003900000 */
[----:B------:R-:W4:Y:S02]  /*8820*/  @!P0 SYNCS.PHASECHK.TRANS64 P0, [R0+URZ+0x90], R3 ;  /* 0x00009003000085a7 */ /* 0x000f2400080010ff */
[----:B----4-:R-:W-:Y:S05]  /*8830*/  @!P0 BRA `(.L_x_158) ;  /* 0xfffffffc00f08947 */ /* 0x010fea000383ffff */
[----:B------:R-:W-:Y:S05]  /*8840*/  BRA `(.L_x_159) ;  /* 0xffffffc8006c7947 */ /* 0x000fea000383ffff */
.L_x_91:
[----:B--2---:R2:W3:Y:S02]  /*8850*/  SYNCS.PHASECHK.TRANS64.TRYWAIT P0, [R3+URZ+0xb0], R0 ;  /* 0x0000b000030075a7 */ /* 0x0044e400080011ff */
[----:B---3--:R-:W-:Y:S05]  /*8860*/  @!P0 NANOSLEEP.SYNCS 0x989680 ;  /* 0x009896800000895d */ /* 0x008fea0003900000 */
[----:B------:R-:W3:Y:S02]  /*8870*/  @!P0 SYNCS.PHASECHK.TRANS64 P0, [R3+URZ+0xb0], R0 ;  /* 0x0000b000030085a7 */ /* 0x000ee400080010ff */
[----:B---3--:R-:W-:Y:S05]  /*8880*/  @!P0 BRA `(.L_x_91) ;  /* 0xfffffffc00f08947 */ /* 0x008fea000383ffff */
[----:B------:R-:W-:Y:S05]  /*8890*/  BRA `(.L_x_160) ;  /* 0xffffffcc00387947 */ /* 0x000fea000383ffff */
.L_x_102:
[----:B--2---:R2:W1:Y:S02]  /*88a0*/  SYNCS.PHASECHK.TRANS64.TRYWAIT P1, [R2+URZ+0x80], R3 ;  /* 0x00008003020075a7 */ /* 0x00446400080211ff */
[----:B-1----:R-:W-:Y:S05]  /*88b0*/  @!P1 NANOSLEEP.SYNCS 0x989680 ;  /* 0x009896800000995d */ /* 0x002fea0003900000 */
[----:B------:R-:W1:Y:S02]  /*88c0*/  @!P1 SYNCS.PHASECHK.TRANS64 P1, [R2+URZ+0x80], R3 ;  /* 0x00008003020095a7 */ /* 0x000e6400080210ff */
[----:B-1----:R-:W-:Y:S05]  /*88d0*/  @!P1 BRA `(.L_x_102) ;  /* 0xfffffffc00f09947 */ /* 0x002fea000383ffff */
[----:B------:R-:W-:Y:S05]  /*88e0*/  BRA `(.L_x_101) ;  /* 0xffffffd8009c7947 */ /* 0x000fea000383ffff */
.L_x_104:
[----:B-1----:R1:W3:Y:S02]  /*88f0*/  SYNCS.PHASECHK.TRANS64.TRYWAIT P0, [R99+URZ+0xd0], R4 ;  /* 0x0000d004630075a7 */ /* 0x0022e400080011ff */
[----:B---3--:R-:W-:Y:S05]  /*8900*/  @!P0 NANOSLEEP.SYNCS 0x989680 ;  /* 0x009896800000895d */ /* 0x008fea0003900000 */
[----:B------:R-:W3:Y:S02]  /*8910*/  @!P0 SYNCS.PHASECHK.TRANS64 P0, [R99+URZ+0xd0], R4 ;  /* 0x0000d004630085a7 */ /* 0x000ee400080010ff */
[----:B---3--:R-:W-:Y:S05]  /*8920*/  @!P0 BRA `(.L_x_104) ;  /* 0xfffffffc00f08947 */ /* 0x008fea000383ffff */
[----:B------:R-:W-:Y:S05]  /*8930*/  BRA `(.L_x_103) ;  /* 0xffffffd800ec7947 */ /* 0x000fea000383ffff */
.L_x_112:
[----:B---3--:R3:W4:Y:S02]  /*8940*/  SYNCS.PHASECHK.TRANS64.TRYWAIT P0, [R112+URZ+0x80], R3 ;  /* 0x00008003700075a7 */ /* 0x00872400080011ff */
[----:B----4-:R-:W-:Y:S05]  /*8950*/  @!P0 NANOSLEEP.SYNCS 0x989680 ;  /* 0x009896800000895d */ /* 0x010fea0003900000 */
[----:B------:R-:W4:Y:S02]  /*8960*/  @!P0 SYNCS.PHASECHK.TRANS64 P0, [R112+URZ+0x80], R3 ;  /* 0x00008003700085a7 */ /* 0x000f2400080010ff */
[----:B----4-:R-:W-:Y:S05]  /*8970*/  @!P0 BRA `(.L_x_112) ;  /* 0xfffffffc00f08947 */ /* 0x010fea000383ffff */
[----:B------:R-:W-:Y:S05]  /*8980*/  BRA `(.L_x_111) ;  /* 0xffffffe400e07947 */ /* 0x000fea000383ffff */
        .weak           $__internal_0_$__cuda_sm10x_tcgen05_guardrail_trap_col_being_dealloced_not_returned_by_alloc
        .type           $__internal_0_$__cuda_sm10x_tcgen05_guardrail_trap_col_being_dealloced_not_returned_by_alloc,@function
        .size           $__internal_0_$__cuda_sm10x_tcgen05_guardrail_trap_col_being_dealloced_not_returned_by_alloc,($__internal_1_$__cuda_sm10x_tcgen05_guardrail_trap_phase_invalid_during_alloc - $__internal_0_$__cuda_sm10x_tcgen05_guardrail_trap_col_being_dealloced_not_returned_by_alloc)
$__internal_0_$__cuda_sm10x_tcgen05_guardrail_trap_col_being_dealloced_not_returned_by_alloc:
[----:B------:R-:W-:Y:S05]  /*8990*/  BPT.TRAP 0x1 ;  /* 0x000000040000795c */ /* 0x000fea0000300000 */
[----:B------:R-:W-:-:S04]  /*89a0*/  HFMA2 R3, -RZ, RZ, 0, 0 ;  /* 0x00000000ff037431 */ /* 0x000fc800000001ff */
[----:B------:R-:W-:Y:S05]  /*89b0*/  RET.REL.NODEC R2 `(_ZN7cutlass13device_kernelINS_4gemm6kernel13GemmUniversalIN4cute5tupleIJiiiiEEENS1_10collective13CollectiveMmaINS1_35MainloopSm100TmaUmmaWarpSpecializedILi8ELi2ELi4ENS5_IJNS4_1CILi4EEESB_NSA_ILi1EEEEEEEENS5_IJNSA_ILi64EEENSA_ILi128EEESG_EEENS_12float_e5m2_tENS5_IJlSC_lEEESI_SJ_NS4_8TiledMMAINS4_8MMA_AtomIJNS4_10MMA_TraitsINS4_19SM100_MMA_F8F6F4_SSEJSI_SI_fSF_SG_NS4_17integral_constantINS4_4UMMA5MajorELSQ_0EEESR_NSO_INSP_7ScaleInELSS_0EEEST_EEEEEENS4_6LayoutINS5_IJSC_SC_SC_EEENS5_IJNSA_ILi0EEESY_SY_EEEEENS5_IJNS4_10UnderscoreES11_S11_EEEEENS4_23SM90_TMA_LOAD_MULTICASTENS4_14ComposedLayoutINS4_7SwizzleILi3ELi4ELi3EEENS4_18smem_ptr_flag_bitsILi8EEENSW_INS5_IJNSA_ILi8EEESG_EEENS5_IJSG_SC_EEEEEEEvNS4_8identityES14_S1E_vS1F_EENS_8epilogue10collective18CollectiveEpilogueINS1H_23Sm100TmaWarpSpecializedILi2ELi2ELi32ELb0ELb0EEEJSH_NS5_IJNSW_ISF_SC_EES1M_EEESI_SJ_SI_SJ_NS1H_6fusion15FusionCallbacksIS1L_NS1O_17LinearCombinationISI_fSI_fLNS_15FloatRoundStyleE2EEESH_S1N_JEEENS4_5SM1004TMEM4LOAD26SM100_TMEM_LOAD_16dp32b32xENS4_13SM90_TMA_LOADENS15_INS16_ILi2ELi4ELi3EEES19_NSW_INS5_IJS1A_SF_EEENS5_IJSF_SC_EEEEEEENS4_39AutoVectorizingCopyWithAssumedAlignmentILi128EEENS4_14SM90_TMA_STOREES23_S25_S25_EEEvvEEEEvNT_6ParamsE) ;  /* 0xffffff7402907950 */ /* 0x000fea0003c3ffff */
        .weak           $__internal_1_$__cuda_sm10x_tcgen05_guardrail_trap_phase_invalid_during_alloc
        .type           $__internal_1_$__cuda_sm10x_tcgen05_guardrail_trap_phase_invalid_during_alloc,@function
        .size           $__internal_1_$__cuda_sm10x_tcgen05_guardrail_trap_phase_invalid_during_alloc,($__internal_2_$__cuda_sm10x_tcgen05_guardrail_trap_unallocated_columns_being_dealloced - $__internal_1_$__cuda_sm10x_tcgen05_guardrail_trap_phase_invalid_during_alloc)
$__internal_1_$__cuda_sm10x_tcgen05_guardrail_trap_phase_invalid_during_alloc:
[----:B------:R-:W-:Y:S05]  /*89c0*/  BPT.TRAP 0x1 ;  /* 0x000000040000795c */ /* 0x000fea0000300000 */
[----:B------:R-:W-:-:S04]  /*89d0*/  MOV R5, 0x0 ;  /* 0x0000000000057802 */ /* 0x000fc80000000f00 */
[----:B------:R-:W-:Y:S05]  /*89e0*/  RET.REL.NODEC R4 `(_ZN7cutlass13device_kernelINS_4gemm6kernel13GemmUniversalIN4cute5tupleIJiiiiEEENS1_10collective13CollectiveMmaINS1_35MainloopSm100TmaUmmaWarpSpecializedILi8ELi2ELi4ENS5_IJNS4_1CILi4EEESB_NSA_ILi1EEEEEEEENS5_IJNSA_ILi64EEENSA_ILi128EEESG_EEENS_12float_e5m2_tENS5_IJlSC_lEEESI_SJ_NS4_8TiledMMAINS4_8MMA_AtomIJNS4_10MMA_TraitsINS4_19SM100_MMA_F8F6F4_SSEJSI_SI_fSF_SG_NS4_17integral_constantINS4_4UMMA5MajorELSQ_0EEESR_NSO_INSP_7ScaleInELSS_0EEEST_EEEEEENS4_6LayoutINS5_IJSC_SC_SC_EEENS5_IJNSA_ILi0EEESY_SY_EEEEENS5_IJNS4_10UnderscoreES11_S11_EEEEENS4_23SM90_TMA_LOAD_MULTICASTENS4_14ComposedLayoutINS4_7SwizzleILi3ELi4ELi3EEENS4_18smem_ptr_flag_bitsILi8EEENSW_INS5_IJNSA_ILi8EEESG_EEENS5_IJSG_SC_EEEEEEEvNS4_8identityES14_S1E_vS1F_EENS_8epilogue10collective18CollectiveEpilogueINS1H_23Sm100TmaWarpSpecializedILi2ELi2ELi32ELb0ELb0EEEJSH_NS5_IJNSW_ISF_SC_EES1M_EEESI_SJ_SI_SJ_NS1H_6fusion15FusionCallbacksIS1L_NS1O_17LinearCombinationISI_fSI_fLNS_15FloatRoundStyleE2EEESH_S1N_JEEENS4_5SM1004TMEM4LOAD26SM100_TMEM_LOAD_16dp32b32xENS4_13SM90_TMA_LOADENS15_INS16_ILi2ELi4ELi3EEES19_NSW_INS5_IJS1A_SF_EEENS5_IJSF_SC_EEEEEEENS4_39AutoVectorizingCopyWithAssumedAlignmentILi128EEENS4_14SM90_TMA_STOREES23_S25_S25_EEEvvEEEEvNT_6ParamsE) ;  /* 0xffffff7404847950 */ /* 0x000fea0003c3ffff */
        .weak           $__internal_2_$__cuda_sm10x_tcgen05_guardrail_trap_unallocated_columns_being_dealloced
        .type           $__internal_2_$__cuda_sm10x_tcgen05_guardrail_trap_unallocated_columns_being_dealloced,@function
        .size           $__internal_2_$__cuda_sm10x_tcgen05_guardrail_trap_unallocated_columns_being_dealloced,(.L_x_162 - $__internal_2_$__cuda_sm10x_tcgen05_guardrail_trap_unallocated_columns_being_dealloced)
$__internal_2_$__cuda_sm10x_tcgen05_guardrail_trap_unallocated_columns_being_dealloced:
[----:B------:R-:W-:Y:S05]  /*89f0*/  BPT.TRAP 0x1 ;  /* 0x000000040000795c */ /* 0x000fea0000300000 */
[----:B------:R-:W-:-:S04]  /*8a00*/  HFMA2 R3, -RZ, RZ, 0, 0 ;  /* 0x00000000ff037431 */ /* 0x000fc800000001ff */
[----:B------:R-:W-:Y:S05]  /*8a10*/  RET.REL.NODEC R2 `(_ZN7cutlass13device_kernelINS_4gemm6kernel13GemmUniversalIN4cute5tupleIJiiiiEEENS1_10collective13CollectiveMmaINS1_35MainloopSm100TmaUmmaWarpSpecializedILi8ELi2ELi4ENS5_IJNS4_1CILi4EEESB_NSA_ILi1EEEEEEEENS5_IJNSA_ILi64EEENSA_ILi128EEESG_EEENS_12float_e5m2_tENS5_IJlSC_lEEESI_SJ_NS4_8TiledMMAINS4_8MMA_AtomIJNS4_10MMA_TraitsINS4_19SM100_MMA_F8F6F4_SSEJSI_SI_fSF_SG_NS4_17integral_constantINS4_4UMMA5MajorELSQ_0EEESR_NSO_INSP_7ScaleInELSS_0EEEST_EEEEEENS4_6LayoutINS5_IJSC_SC_SC_EEENS5_IJNSA_ILi0EEESY_SY_EEEEENS5_IJNS4_10UnderscoreES11_S11_EEEEENS4_23SM90_TMA_LOAD_MULTICASTENS4_14ComposedLayoutINS4_7SwizzleILi3ELi4ELi3EEENS4_18smem_ptr_flag_bitsILi8EEENSW_INS5_IJNSA_ILi8EEESG_EEENS5_IJSG_SC_EEEEEEEvNS4_8identityES14_S1E_vS1F_EENS_8epilogue10collective18CollectiveEpilogueINS1H_23Sm100TmaWarpSpecializedILi2ELi2ELi32ELb0ELb0EEEJSH_NS5_IJNSW_ISF_SC_EES1M_EEESI_SJ_SI_SJ_NS1H_6fusion15FusionCallbacksIS1L_NS1O_17LinearCombinationISI_fSI_fLNS_15FloatRoundStyleE2EEESH_S1N_JEEENS4_5SM1004TMEM4LOAD26SM100_TMEM_LOAD_16dp32b32xENS4_13SM90_TMA_LOADENS15_INS16_ILi2ELi4ELi3EEES19_NSW_INS5_IJS1A_SF_EEENS5_IJSF_SC_EEEEEEENS4_39AutoVectorizingCopyWithAssumedAlignmentILi128EEENS4_14SM90_TMA_STOREES23_S25_S25_EEEvvEEEEvNT_6ParamsE) ;  /* 0xffffff7402787950 */ /* 0x000fea0003c3ffff */
.L_x_161:
[----:B------:R-:W-:-:S00]  /*8a20*/  BRA `(.L_x_161) ;  /* 0xfffffffc00fc7947 */ /* 0x000fc0000383ffff */
[----:B------:R-:W-:-:S00]  /*8a30*/  NOP ;  /* 0x0000000000007918 */ /* 0x000fc00000000000 */
        /* <DEDUP_REMOVED lines=12> */
.L_x_162:


//--------------------- .nv.global.init           --------------------------
	.section	.nv.global.init,"aw",@progbits
.nv.global.init:
	.type		$str$27,@object
	.size		$str$27,($str$28 - $str$27)
$str$27:
        /*0000*/ 	.byte	0x28, 0x61, 0x64, 0x64, 0x72, 0x65, 0x73, 0x73, 0x20, 0x26, 0x20, 0x6d, 0x61, 0x73, 0x6b, 0x29
        /*0010*/ 	.byte	0x20, 0x3d, 0x3d, 0x20, 0x30, 0x00
	.type		$str$28,@object
	.size		$str$28,($str$26 - $str$28)
$str$28:
        /*0016*/ 	.byte	0x2f, 0x74, 0x6d, 0x70, 0x2f, 0x63, 0x75, 0x74, 0x6c, 0x61, 0x73, 0x73, 0x5f, 0x73, 0x77, 0x65
        /*0026*/ 	.byte	0x65, 0x70, 0x5f, 0x73, 0x72, 0x63, 0x2f, 0x69, 0x6e, 0x63, 0x6c, 0x75, 0x64, 0x65, 0x2f, 0x63
        /*0036*/ 	.byte	0x75, 0x74, 0x65, 0x2f, 0x70, 0x6f, 0x69, 0x6e, 0x74, 0x65, 0x72, 0x5f, 0x66, 0x6c, 0x61, 0x67
        /*0046*/ 	.byte	0x67, 0x65, 0x64, 0x2e, 0x68, 0x70, 0x70, 0x00
	.type		$str$26,@object
	.size		$str$26,($str$25 - $str$26)
$str$26:
        /*004e*/ 	.byte	0x2f, 0x74, 0x6d, 0x70, 0x2f, 0x63, 0x75, 0x74, 0x6c, 0x61, 0x73, 0x73, 0x5f, 0x73, 0x77, 0x65
        /*005e*/ 	.byte	0x65, 0x70, 0x5f, 0x73, 0x72, 0x63, 0x2f, 0x69, 0x6e, 0x63, 0x6c, 0x75, 0x64, 0x65, 0x2f, 0x63
        /*006e*/ 	.byte	0x75, 0x74, 0x65, 0x2f, 0x61, 0x74, 0x6f, 0x6d, 0x2f, 0x63, 0x6f, 0x70, 0x79, 0x5f, 0x74, 0x72
        /*007e*/ 	.byte	0x61, 0x69, 0x74, 0x73, 0x5f, 0x73, 0x6d, 0x31, 0x30, 0x30, 0x2e, 0x68, 0x70, 0x70, 0x00
	.type		$str$25,@object
	.size		$str$25,(__unnamed_1 - $str$25)
$str$25:
        /*008d*/ 	.byte	0x28, 0x28, 0x75, 0x69, 0x6e, 0x74, 0x33, 0x32, 0x5f, 0x74, 0x28, 0x74, 0x68, 0x72, 0x65, 0x61
        /*009d*/ 	.byte	0x64, 0x49, 0x64, 0x78, 0x2e, 0x78, 0x29, 0x20, 0x2f, 0x20, 0x33, 0x32, 0x29, 0x20, 0x25, 0x20
        /*00ad*/ 	.byte	0x34, 0x29, 0x20, 0x3d, 0x3d, 0x20, 0x28, 0x28, 0x28, 0x74, 0x6d, 0x65, 0x6d, 0x5f, 0x61, 0x64
        /*00bd*/ 	.byte	0x64, 0x72, 0x20, 0x3e, 0x3e, 0x20, 0x31, 0x36, 0x29, 0x20, 0x2f, 0x20, 0x33, 0x32, 0x29, 0x20
        /*00cd*/ 	.byte	0x25, 0x20, 0x34, 0x29, 0x00
	.type		__unnamed_1,@object
	.size		__unnamed_1,(__unnamed_2 - __unnamed_1)
__unnamed_1:
        /*00d2*/ 	.byte	0x61, 0x75, 0x74, 0x6f, 0x20, 0x63, 0x75, 0x74, 0x65, 0x3a, 0x3a, 0x61, 0x73, 0x5f, 0x70, 0x6f
        /* <DEDUP_REMOVED lines=24> */
        /*0262*/ 	.byte	0x3c, 0x34, 0x30, 0x39, 0x36, 0x3e, 0x3e, 0x3e, 0x3e, 0x5d, 0x00
	.type		__unnamed_2,@object
	.size		__unnamed_2,(.L_2 - __unnamed_2)
__unnamed_2:
        /* <DEDUP_REMOVED lines=40> */
        /*04ed*/ 	.byte	0x74, 0x65, 0x3a, 0x3a, 0x43, 0x3c, 0x30, 0x3e, 0x3e, 0x3e, 0x3e, 0x5d, 0x00
.L_2:


//--------------------- .nv.shared._ZN7cutlass13device_kernelINS_4gemm6kernel13GemmUniversalIN4cute5tupleIJiiiiEEENS1_10collective13CollectiveMmaINS1_35MainloopSm100TmaUmmaWarpSpecializedILi8ELi2ELi4ENS5_IJNS4_1CILi4EEESB_NSA_ILi1EEEEEEEENS5_IJNSA_ILi64EEENSA_ILi128EEESG_EEENS_12float_e5m2_tENS5_IJlSC_lEEESI_SJ_NS4_8TiledMMAINS4_8MMA_AtomIJNS4_10MMA_TraitsINS4_19SM100_MMA_F8F6F4_SSEJSI_SI_fSF_SG_NS4_17integral_constantINS4_4UMMA5MajorELSQ_0EEESR_NSO_INSP_7ScaleInELSS_0EEEST_EEEEEENS4_6LayoutINS5_IJSC_SC_SC_EEENS5_IJNSA_ILi0EEESY_SY_EEEEENS5_IJNS4_10UnderscoreES11_S11_EEEEENS4_23SM90_TMA_LOAD_MULTICASTENS4_14ComposedLayoutINS4_7SwizzleILi3ELi4ELi3EEENS4_18smem_ptr_flag_bitsILi8EEENSW_INS5_IJNSA_ILi8EEESG_EEENS5_IJSG_SC_EEEEEEEvNS4_8identityES14_S1E_vS1F_EENS_8epilogue10collective18CollectiveEpilogueINS1H_23Sm100TmaWarpSpecializedILi2ELi2ELi32ELb0ELb0EEEJSH_NS5_IJNSW_ISF_SC_EES1M_EEESI_SJ_SI_SJ_NS1H_6fusion15FusionCallbacksIS1L_NS1O_17LinearCombinationISI_fSI_fLNS_15FloatRoundStyleE2EEESH_S1N_JEEENS4_5SM1004TMEM4LOAD26SM100_TMEM_LOAD_16dp32b32xENS4_13SM90_TMA_LOADENS15_INS16_ILi2ELi4ELi3EEES19_NSW_INS5_IJS1A_SF_EEENS5_IJSF_SC_EEEEEEENS4_39AutoVectorizingCopyWithAssumedAlignmentILi128EEENS4_14SM90_TMA_STOREES23_S25_S25_EEEvvEEEEvNT_6ParamsE --------------------------
	.section	.nv.shared._ZN7cutlass13device_kernelINS_4gemm6kernel13GemmUniversalIN4cute5tupleIJiiiiEEENS1_10collective13CollectiveMmaINS1_35MainloopSm100TmaUmmaWarpSpecializedILi8ELi2ELi4ENS5_IJNS4_1CILi4EEESB_NSA_ILi1EEEEEEEENS5_IJNSA_ILi64EEENSA_ILi128EEESG_EEENS_12float_e5m2_tENS5_IJlSC_lEEESI_SJ_NS4_8TiledMMAINS4_8MMA_AtomIJNS4_10MMA_TraitsINS4_19SM100_MMA_F8F6F4_SSEJSI_SI_fSF_SG_NS4_17integral_constantINS4_4UMMA5MajorELSQ_0EEESR_NSO_INSP_7ScaleInELSS_0EEEST_EEEEEENS4_6LayoutINS5_IJSC_SC_SC_EEENS5_IJNSA_ILi0EEESY_SY_EEEEENS5_IJNS4_10UnderscoreES11_S11_EEEEENS4_23SM90_TMA_LOAD_MULTICASTENS4_14ComposedLayoutINS4_7SwizzleILi3ELi4ELi3EEENS4_18smem_ptr_flag_bitsILi8EEENSW_INS5_IJNSA_ILi8EEESG_EEENS5_IJSG_SC_EEEEEEEvNS4_8identityES14_S1E_vS1F_EENS_8epilogue10collective18CollectiveEpilogueINS1H_23Sm100TmaWarpSpecializedILi2ELi2ELi32ELb0ELb0EEEJSH_NS5_IJNSW_ISF_SC_EES1M_EEESI_SJ_SI_SJ_NS1H_6fusion15FusionCallbacksIS1L_NS1O_17LinearCombinationISI_fSI_fLNS_15FloatRoundStyleE2EEESH_S1N_JEEENS4_5SM1004TMEM4LOAD26SM100_TMEM_LOAD_16dp32b32xENS4_13SM90_TMA_LOADENS15_INS16_ILi2ELi4ELi3EEES19_NSW_INS5_IJS1A_SF_EEENS5_IJSF_SC_EEEEEEENS4_39AutoVectorizingCopyWithAssumedAlignmentILi128EEENS4_14SM90_TMA_STOREES23_S25_S25_EEEvvEEEEvNT_6ParamsE,"aw",@nobits
	.sectionflags	@""
	.align	16
	.zero		1024


//--------------------- .nv.shared.reserved.0     --------------------------
	.section	.nv.shared.reserved.0,"aw",@nobits
	.weak		__nv_reservedSMEM_offset_0_alias
	.size		__nv_reservedSMEM_offset_0_alias, 0, 64
	.other		__nv_reservedSMEM_offset_0_alias,@"STO_CUDA_RESERVED_SHARED STV_DEFAULT"
__nv_reservedSMEM_offset_0_alias:
	.zero		0
.nv.shared.reserved.0:
	.zero		64
	.weak		__nv_reservedSMEM_tcgen05_partition
	.type		__nv_reservedSMEM_tcgen05_partition,@object
	.size		__nv_reservedSMEM_tcgen05_partition,(.L_0 - __nv_reservedSMEM_tcgen05_partition)
__nv_reservedSMEM_tcgen05_partition:
	.zero		32
.L_0:


//--------------------- .nv.global                --------------------------
	.section	.nv.global,"aw",@nobits
.nv.global:
	.type		_ZN40_INTERNAL_3ad9fce9_4_k_cu_8c0406c2_321834cute1_E,@object
	.size		_ZN40_INTERNAL_3ad9fce9_4_k_cu_8c0406c2_321834cute1_E,(_ZN40_INTERNAL_3ad9fce9_4_k_cu_8c0406c2_321834cuda3std3__45__cpo6cbeginE - _ZN40_INTERNAL_3ad9fce9_4_k_cu_8c0406c2_321834cute1_E)
_ZN40_INTERNAL_3ad9fce9_4_k_cu_8c0406c2_321834cute1_E:
	.zero		1
	.type		_ZN40_INTERNAL_3ad9fce9_4_k_cu_8c0406c2_321834cuda3std3__45__cpo6cbeginE,@object
	.size		_ZN40_INTERNAL_3ad9fce9_4_k_cu_8c0406c2_321834cuda3std3__45__cpo6cbeginE,(_ZN40_INTERNAL_3ad9fce9_4_k_cu_8c0406c2_321834cuda3std3__48in_placeE - _ZN40_INTERNAL_3ad9fce9_4_k_cu_8c0406c2_321834cuda3std3__45__cpo6cbeginE)
_ZN40_INTERNAL_3ad9fce9_4_k_cu_8c0406c2_321834cuda3std3__45__cpo6cbeginE:
	.zero		1
	.type		_ZN40_INTERNAL_3ad9fce9_4_k_cu_8c0406c2_321834cuda3std3__48in_placeE,@object
	.size		_ZN40_INTERNAL_3ad9fce9_4_k_cu_8c0406c2_321834cuda3std3__48in_placeE,(_ZN40_INTERNAL_3ad9fce9_4_k_cu_8c0406c2_321834cuda3std6ranges3__45__cpo9iter_moveE - _ZN40_INTERNAL_3ad9fce9_4_k_cu_8c0406c2_321834cuda3std3__48in_placeE)
_ZN40_INTERNAL_3ad9fce9_4_k_cu_8c0406c2_321834cuda3std3__48in_placeE:
	.zero		1
	.type		_ZN40_INTERNAL_3ad9fce9_4_k_cu_8c0406c2_321834cuda3std6ranges3__45__cpo9iter_moveE,@object
	.size		_ZN40_INTERNAL_3ad9fce9_4_k_cu_8c0406c2_321834cuda3std6ranges3__45__cpo9iter_moveE,(_ZN40_INTERNAL_3ad9fce9_4_k_cu_8c0406c2_321834cuda3std3__45__cpo5beginE - _ZN40_INTERNAL_3ad9fce9_4_k_cu_8c0406c2_321834cuda3std6ranges3__45__cpo9iter_moveE)
_ZN40_INTERNAL_3ad9fce9_4_k_cu_8c0406c2_321834cuda3std6ranges3__45__cpo9iter_moveE:
	.zero		1
	.type		_ZN40_INTERNAL_3ad9fce9_4_k_cu_8c0406c2_321834cuda3std3__45__cpo5beginE,@object
	.size		_ZN40_INTERNAL_3ad9fce9_4_k_cu_8c0406c2_321834cuda3std3__45__cpo5beginE,(_ZN40_INTERNAL_3ad9fce9_4_k_cu_8c0406c2_321834cuda3std3__442_GLOBAL__N__3ad9fce9_4_k_cu_8c0406c2_321836ignoreE - _ZN40_INTERNAL_3ad9fce9_4_k_cu_8c0406c2_321834cuda3std3__45__cpo5beginE)
_ZN40_INTERNAL_3ad9fce9_4_k_cu_8c0406c2_321834cuda3std3__45__cpo5beginE:
	.zero		1
	.type		_ZN40_INTERNAL_3ad9fce9_4_k_cu_8c0406c2_321834cuda3std3__442_GLOBAL__N__3ad9fce9_4_k_cu_8c0406c2_321836ignoreE,@object
	.size		_ZN40_INTERNAL_3ad9fce9_4_k_cu_8c0406c2_321834cuda3std3__442_GLOBAL__N__3ad9fce9_4_k_cu_8c0406c2_321836ignoreE,(_ZN40_INTERNAL_3ad9fce9_4_k_cu_8c0406c2_321834cute7productE - _ZN40_INTERNAL_3ad9fce9_4_k_cu_8c0406c2_321834cuda3std3__442_GLOBAL__N__3ad9fce9_4_k_cu_8c0406c2_321836ignoreE)
_ZN40_INTERNAL_3ad9fce9_4_k_cu_8c0406c2_321834cuda3std3__442_GLOBAL__N__3ad9fce9_4_k_cu_8c0406c2_321836ignoreE:
	.zero		1
	.type		_ZN40_INTERNAL_3ad9fce9_4_k_cu_8c0406c2_321834cute7productE,@object
	.size		_ZN40_INTERNAL_3ad9fce9_4_k_cu_8c0406c2_321834cute7productE,(_ZN40_INTERNAL_3ad9fce9_4_k_cu_8c0406c2_321834cuda3std3__45__cpo3endE - _ZN40_INTERNAL_3ad9fce9_4_k_cu_8c0406c2_321834cute7productE)
_ZN40_INTERNAL_3ad9fce9_4_k_cu_8c0406c2_321834cute7productE:
	.zero		1
	.type		_ZN40_INTERNAL_3ad9fce9_4_k_cu_8c0406c2_321834cuda3std3__45__cpo3endE,@object
	.size		_ZN40_INTERNAL_3ad9fce9_4_k_cu_8c0406c2_321834cuda3std3__45__cpo3endE,(_ZN40_INTERNAL_3ad9fce9_4_k_cu_8c0406c2_321834cuda3std3__419piecewise_constructE - _ZN40_INTERNAL_3ad9fce9_4_k_cu_8c0406c2_321834cuda3std3__45__cpo3endE)
_ZN40_INTERNAL_3ad9fce9_4_k_cu_8c0406c2_321834cuda3std3__45__cpo3endE:
	.zero		1
	.type		_ZN40_INTERNAL_3ad9fce9_4_k_cu_8c0406c2_321834cuda3std3__419piecewise_constructE,@object
	.size		_ZN40_INTERNAL_3ad9fce9_4_k_cu_8c0406c2_321834cuda3std3__419piecewise_constructE,(_ZN40_INTERNAL_3ad9fce9_4_k_cu_8c0406c2_321834cuda3std3__45__cpo4cendE - _ZN40_INTERNAL_3ad9fce9_4_k_cu_8c0406c2_321834cuda3std3__419piecewise_constructE)
_ZN40_INTERNAL_3ad9fce9_4_k_cu_8c0406c2_321834cuda3std3__419piecewise_constructE:
	.zero		1
	.type		_ZN40_INTERNAL_3ad9fce9_4_k_cu_8c0406c2_321834cuda3std3__45__cpo4cendE,@object
	.size		_ZN40_INTERNAL_3ad9fce9_4_k_cu_8c0406c2_321834cuda3std3__45__cpo4cendE,(_ZN40_INTERNAL_3ad9fce9_4_k_cu_8c0406c2_321834cuda3std6ranges3__45__cpo4swapE - _ZN40_INTERNAL_3ad9fce9_4_k_cu_8c0406c2_321834cuda3std3__45__cpo4cendE)
_ZN40_INTERNAL_3ad9fce9_4_k_cu_8c0406c2_321834cuda3std3__45__cpo4cendE:
	.zero		1
	.type		_ZN40_INTERNAL_3ad9fce9_4_k_cu_8c0406c2_321834cuda3std6ranges3__45__cpo4swapE,@object
	.size		_ZN40_INTERNAL_3ad9fce9_4_k_cu_8c0406c2_321834cuda3std6ranges3__45__cpo4swapE,(.L_10 - _ZN40_INTERNAL_3ad9fce9_4_k_cu_8c0406c2_321834cuda3std6ranges3__45__cpo4swapE)
_ZN40_INTERNAL_3ad9fce9_4_k_cu_8c0406c2_321834cuda3std6ranges3__45__cpo4swapE:
	.zero		1
.L_10:


//--------------------- .nv.constant0._ZN7cutlass13device_kernelINS_4gemm6kernel13GemmUniversalIN4cute5tupleIJiiiiEEENS1_10collective13CollectiveMmaINS1_35MainloopSm100TmaUmmaWarpSpecializedILi8ELi2ELi4ENS5_IJNS4_1CILi4EEESB_NSA_ILi1EEEEEEEENS5_IJNSA_ILi64EEENSA_ILi128EEESG_EEENS_12float_e5m2_tENS5_IJlSC_lEEESI_SJ_NS4_8TiledMMAINS4_8MMA_AtomIJNS4_10MMA_TraitsINS4_19SM100_MMA_F8F6F4_SSEJSI_SI_fSF_SG_NS4_17integral_constantINS4_4UMMA5MajorELSQ_0EEESR_NSO_INSP_7ScaleInELSS_0EEEST_EEEEEENS4_6LayoutINS5_IJSC_SC_SC_EEENS5_IJNSA_ILi0EEESY_SY_EEEEENS5_IJNS4_10UnderscoreES11_S11_EEEEENS4_23SM90_TMA_LOAD_MULTICASTENS4_14ComposedLayoutINS4_7SwizzleILi3ELi4ELi3EEENS4_18smem_ptr_flag_bitsILi8EEENSW_INS5_IJNSA_ILi8EEESG_EEENS5_IJSG_SC_EEEEEEEvNS4_8identityES14_S1E_vS1F_EENS_8epilogue10collective18CollectiveEpilogueINS1H_23Sm100TmaWarpSpecializedILi2ELi2ELi32ELb0ELb0EEEJSH_NS5_IJNSW_ISF_SC_EES1M_EEESI_SJ_SI_SJ_NS1H_6fusion15FusionCallbacksIS1L_NS1O_17LinearCombinationISI_fSI_fLNS_15FloatRoundStyleE2EEESH_S1N_JEEENS4_5SM1004TMEM4LOAD26SM100_TMEM_LOAD_16dp32b32xENS4_13SM90_TMA_LOADENS15_INS16_ILi2ELi4ELi3EEES19_NSW_INS5_IJS1A_SF_EEENS5_IJSF_SC_EEEEEEENS4_39AutoVectorizingCopyWithAssumedAlignmentILi128EEENS4_14SM90_TMA_STOREES23_S25_S25_EEEvvEEEEvNT_6ParamsE --------------------------
	.section	.nv.constant0._ZN7cutlass13device_kernelINS_4gemm6kernel13GemmUniversalIN4cute5tupleIJiiiiEEENS1_10collective13CollectiveMmaINS1_35MainloopSm100TmaUmmaWarpSpecializedILi8ELi2ELi4ENS5_IJNS4_1CILi4EEESB_NSA_ILi1EEEEEEEENS5_IJNSA_ILi64EEENSA_ILi128EEESG_EEENS_12float_e5m2_tENS5_IJlSC_lEEESI_SJ_NS4_8TiledMMAINS4_8MMA_AtomIJNS4_10MMA_TraitsINS4_19SM100_MMA_F8F6F4_SSEJSI_SI_fSF_SG_NS4_17integral_constantINS4_4UMMA5MajorELSQ_0EEESR_NSO_INSP_7ScaleInELSS_0EEEST_EEEEEENS4_6LayoutINS5_IJSC_SC_SC_EEENS5_IJNSA_ILi0EEESY_SY_EEEEENS5_IJNS4_10UnderscoreES11_S11_EEEEENS4_23SM90_TMA_LOAD_MULTICASTENS4_14ComposedLayoutINS4_7SwizzleILi3ELi4ELi3EEENS4_18smem_ptr_flag_bitsILi8EEENSW_INS5_IJNSA_ILi8EEESG_EEENS5_IJSG_SC_EEEEEEEvNS4_8identityES14_S1E_vS1F_EENS_8epilogue10collective18CollectiveEpilogueINS1H_23Sm100TmaWarpSpecializedILi2ELi2ELi32ELb0ELb0EEEJSH_NS5_IJNSW_ISF_SC_EES1M_EEESI_SJ_SI_SJ_NS1H_6fusion15FusionCallbacksIS1L_NS1O_17LinearCombinationISI_fSI_fLNS_15FloatRoundStyleE2EEESH_S1N_JEEENS4_5SM1004TMEM4LOAD26SM100_TMEM_LOAD_16dp32b32xENS4_13SM90_TMA_LOADENS15_INS16_ILi2ELi4ELi3EEES19_NSW_INS5_IJS1A_SF_EEENS5_IJSF_SC_EEEEEEENS4_39AutoVectorizingCopyWithAssumedAlignmentILi128EEENS4_14SM90_TMA_STOREES23_S25_S25_EEEvvEEEEvNT_6ParamsE,"a",@progbits
	.sectionflags	@""
	.align	4
.nv.constant0._ZN7cutlass13device_kernelINS_4gemm6kernel13GemmUniversalIN4cute5tupleIJiiiiEEENS1_10collective13CollectiveMmaINS1_35MainloopSm100TmaUmmaWarpSpecializedILi8ELi2ELi4ENS5_IJNS4_1CILi4EEESB_NSA_ILi1EEEEEEEENS5_IJNSA_ILi64EEENSA_ILi128EEESG_EEENS_12float_e5m2_tENS5_IJlSC_lEEESI_SJ_NS4_8TiledMMAINS4_8MMA_AtomIJNS4_10MMA_TraitsINS4_19SM100_MMA_F8F6F4_SSEJSI_SI_fSF_SG_NS4_17integral_constantINS4_4UMMA5MajorELSQ_0EEESR_NSO_INSP_7ScaleInELSS_0EEEST_EEEEEENS4_6LayoutINS5_IJSC_SC_SC_EEENS5_IJNSA_ILi0EEESY_SY_EEEEENS5_IJNS4_10UnderscoreES11_S11_EEEEENS4_23SM90_TMA_LOAD_MULTICASTENS4_14ComposedLayoutINS4_7SwizzleILi3ELi4ELi3EEENS4_18smem_ptr_flag_bitsILi8EEENSW_INS5_IJNSA_ILi8EEESG_EEENS5_IJSG_SC_EEEEEEEvNS4_8identityES14_S1E_vS1F_EENS_8epilogue10collective18CollectiveEpilogueINS1H_23Sm100TmaWarpSpecializedILi2ELi2ELi32ELb0ELb0EEEJSH_NS5_IJNSW_ISF_SC_EES1M_EEESI_SJ_SI_SJ_NS1H_6fusion15FusionCallbacksIS1L_NS1O_17LinearCombinationISI_fSI_fLNS_15FloatRoundStyleE2EEESH_S1N_JEEENS4_5SM1004TMEM4LOAD26SM100_TMEM_LOAD_16dp32b32xENS4_13SM90_TMA_LOADENS15_INS16_ILi2ELi4ELi3EEES19_NSW_INS5_IJS1A_SF_EEENS5_IJSF_SC_EEEEEEENS4_39AutoVectorizingCopyWithAssumedAlignmentILi128EEENS4_14SM90_TMA_STOREES23_S25_S25_EEEvvEEEEvNT_6ParamsE:
	.zero		2944


//--------------------- SYMBOLS --------------------------

	.type		.nv.reservedSmem.offset0,@object
	.size		.nv.reservedSmem.offset0,0x4
	.type		.nv.reservedSmem.cap,@object
	.size		.nv.reservedSmem.cap,0x4
	.type		__assertfail,@function
